//
// Generated by NVIDIA NVVM Compiler
//
// Compiler Build ID: CL-36424714
// Cuda compilation tools, release 13.0, V13.0.88
// Based on NVVM 20.0.0
//

.version 9.0
.target sm_100
.address_size 64

	// .globl	_Z18row_softmax_kernelPfi

.visible .entry _Z18row_softmax_kernelPfi(
	.param .u64 .ptr .align 1 _Z18row_softmax_kernelPfi_param_0,
	.param .u32 _Z18row_softmax_kernelPfi_param_1
)
{
	.reg .pred 	%p<29>;
	.reg .b32 	%r<122>;
	.reg .b32 	%f<368>;
	.reg .b64 	%rd<30>;

	ld.param.u64 	%rd5, [_Z18row_softmax_kernelPfi_param_0];
	ld.param.u32 	%r58, [_Z18row_softmax_kernelPfi_param_1];
	cvta.to.global.u64 	%rd1, %rd5;
	mov.u32 	%r59, %ctaid.x;
	mov.u32 	%r60, %ntid.x;
	mov.u32 	%r61, %tid.x;
	mad.lo.s32 	%r1, %r59, %r60, %r61;
	setp.ge.s32 	%p1, %r1, %r58;
	@%p1 bra 	$L__BB0_39;
	setp.lt.s32 	%p2, %r58, 1;
	mov.f32 	%f358, 0fFF7FFFFF;
	@%p2 bra 	$L__BB0_14;
	mul.lo.s32 	%r2, %r58, %r1;
	and.b32  	%r3, %r58, 15;
	setp.lt.u32 	%p3, %r58, 16;
	mov.f32 	%f358, 0fFF7FFFFF;
	mov.b32 	%r103, 0;
	@%p3 bra 	$L__BB0_5;
	and.b32  	%r103, %r58, 2147483632;
	neg.s32 	%r109, %r103;
	add.s64 	%rd2, %rd1, 32;
	mov.f32 	%f358, 0fFF7FFFFF;
	mov.u32 	%r108, %r2;
$L__BB0_4:
	.pragma "nounroll";
	mul.wide.s32 	%rd6, %r108, 4;
	add.s64 	%rd7, %rd2, %rd6;
	ld.global.f32 	%f31, [%rd7+-32];
	max.f32 	%f32, %f358, %f31;
	ld.global.f32 	%f33, [%rd7+-28];
	max.f32 	%f34, %f32, %f33;
	ld.global.f32 	%f35, [%rd7+-24];
	max.f32 	%f36, %f34, %f35;
	ld.global.f32 	%f37, [%rd7+-20];
	max.f32 	%f38, %f36, %f37;
	ld.global.f32 	%f39, [%rd7+-16];
	max.f32 	%f40, %f38, %f39;
	ld.global.f32 	%f41, [%rd7+-12];
	max.f32 	%f42, %f40, %f41;
	ld.global.f32 	%f43, [%rd7+-8];
	max.f32 	%f44, %f42, %f43;
	ld.global.f32 	%f45, [%rd7+-4];
	max.f32 	%f46, %f44, %f45;
	ld.global.f32 	%f47, [%rd7];
	max.f32 	%f48, %f46, %f47;
	ld.global.f32 	%f49, [%rd7+4];
	max.f32 	%f50, %f48, %f49;
	ld.global.f32 	%f51, [%rd7+8];
	max.f32 	%f52, %f50, %f51;
	ld.global.f32 	%f53, [%rd7+12];
	max.f32 	%f54, %f52, %f53;
	ld.global.f32 	%f55, [%rd7+16];
	max.f32 	%f56, %f54, %f55;
	ld.global.f32 	%f57, [%rd7+20];
	max.f32 	%f58, %f56, %f57;
	ld.global.f32 	%f59, [%rd7+24];
	max.f32 	%f60, %f58, %f59;
	ld.global.f32 	%f61, [%rd7+28];
	max.f32 	%f358, %f60, %f61;
	add.s32 	%r109, %r109, 16;
	add.s32 	%r108, %r108, 16;
	setp.eq.s32 	%p4, %r109, 0;
	@%p4 bra 	$L__BB0_5;
	bra.uni 	$L__BB0_4;
$L__BB0_5:
	setp.eq.s32 	%p5, %r3, 0;
	@%p5 bra 	$L__BB0_14;
	and.b32  	%r7, %r58, 7;
	setp.lt.u32 	%p6, %r3, 8;
	@%p6 bra 	$L__BB0_8;
	add.s32 	%r63, %r103, %r2;
	mul.wide.s32 	%rd8, %r63, 4;
	add.s64 	%rd9, %rd1, %rd8;
	ld.global.f32 	%f63, [%rd9];
	max.f32 	%f64, %f358, %f63;
	ld.global.f32 	%f65, [%rd9+4];
	max.f32 	%f66, %f64, %f65;
	ld.global.f32 	%f67, [%rd9+8];
	max.f32 	%f68, %f66, %f67;
	ld.global.f32 	%f69, [%rd9+12];
	max.f32 	%f70, %f68, %f69;
	ld.global.f32 	%f71, [%rd9+16];
	max.f32 	%f72, %f70, %f71;
	ld.global.f32 	%f73, [%rd9+20];
	max.f32 	%f74, %f72, %f73;
	ld.global.f32 	%f75, [%rd9+24];
	max.f32 	%f76, %f74, %f75;
	ld.global.f32 	%f77, [%rd9+28];
	max.f32 	%f358, %f76, %f77;
	add.s32 	%r103, %r103, 8;
$L__BB0_8:
	setp.eq.s32 	%p7, %r7, 0;
	@%p7 bra 	$L__BB0_14;
	and.b32  	%r10, %r58, 3;
	setp.lt.u32 	%p8, %r7, 4;
	@%p8 bra 	$L__BB0_11;
	add.s32 	%r64, %r103, %r2;
	mul.wide.s32 	%rd10, %r64, 4;
	add.s64 	%rd11, %rd1, %rd10;
	ld.global.f32 	%f79, [%rd11];
	max.f32 	%f80, %f358, %f79;
	ld.global.f32 	%f81, [%rd11+4];
	max.f32 	%f82, %f80, %f81;
	ld.global.f32 	%f83, [%rd11+8];
	max.f32 	%f84, %f82, %f83;
	ld.global.f32 	%f85, [%rd11+12];
	max.f32 	%f358, %f84, %f85;
	add.s32 	%r103, %r103, 4;
$L__BB0_11:
	setp.eq.s32 	%p9, %r10, 0;
	@%p9 bra 	$L__BB0_14;
	add.s32 	%r107, %r103, %r2;
	neg.s32 	%r106, %r10;
$L__BB0_13:
	.pragma "nounroll";
	mul.wide.s32 	%rd12, %r107, 4;
	add.s64 	%rd13, %rd1, %rd12;
	ld.global.f32 	%f86, [%rd13];
	max.f32 	%f358, %f358, %f86;
	add.s32 	%r107, %r107, 1;
	add.s32 	%r106, %r106, 1;
	setp.ne.s32 	%p10, %r106, 0;
	@%p10 bra 	$L__BB0_13;
$L__BB0_14:
	setp.lt.s32 	%p11, %r58, 1;
	mov.f32 	%f367, 0f00000000;
	@%p11 bra 	$L__BB0_26;
	mul.lo.s32 	%r19, %r58, %r1;
	and.b32  	%r20, %r58, 7;
	setp.lt.u32 	%p12, %r58, 8;
	mov.f32 	%f367, 0f00000000;
	mov.b32 	%r112, 0;
	@%p12 bra 	$L__BB0_18;
	and.b32  	%r112, %r58, 2147483640;
	neg.s32 	%r111, %r112;
	add.s64 	%rd3, %rd1, 16;
	mov.f32 	%f367, 0f00000000;
	mov.u32 	%r110, %r19;
$L__BB0_17:
	.pragma "nounroll";
	mul.wide.s32 	%rd14, %r110, 4;
	add.s64 	%rd15, %rd3, %rd14;
	ld.global.f32 	%f91, [%rd15+-16];
	sub.f32 	%f92, %f91, %f358;
	fma.rn.f32 	%f93, %f92, 0f3BBB989D, 0f3F000000;
	cvt.sat.f32.f32 	%f94, %f93;
	mov.f32 	%f95, 0f4B400001;
	mov.f32 	%f96, 0f437C0000;
	fma.rm.f32 	%f97, %f94, %f96, %f95;
	add.f32 	%f98, %f97, 0fCB40007F;
	neg.f32 	%f99, %f98;
	fma.rn.f32 	%f100, %f92, 0f3FB8AA3B, %f99;
	fma.rn.f32 	%f101, %f92, 0f32A57060, %f100;
	mov.b32 	%r66, %f97;
	shl.b32 	%r67, %r66, 23;
	mov.b32 	%f102, %r67;
	ex2.approx.ftz.f32 	%f103, %f101;
	mul.f32 	%f104, %f103, %f102;
	st.global.f32 	[%rd15+-16], %f104;
	add.f32 	%f105, %f367, %f104;
	ld.global.f32 	%f106, [%rd15+-12];
	sub.f32 	%f107, %f106, %f358;
	fma.rn.f32 	%f108, %f107, 0f3BBB989D, 0f3F000000;
	cvt.sat.f32.f32 	%f109, %f108;
	fma.rm.f32 	%f110, %f109, %f96, %f95;
	add.f32 	%f111, %f110, 0fCB40007F;
	neg.f32 	%f112, %f111;
	fma.rn.f32 	%f113, %f107, 0f3FB8AA3B, %f112;
	fma.rn.f32 	%f114, %f107, 0f32A57060, %f113;
	mov.b32 	%r68, %f110;
	shl.b32 	%r69, %r68, 23;
	mov.b32 	%f115, %r69;
	ex2.approx.ftz.f32 	%f116, %f114;
	mul.f32 	%f117, %f116, %f115;
	st.global.f32 	[%rd15+-12], %f117;
	add.f32 	%f118, %f105, %f117;
	ld.global.f32 	%f119, [%rd15+-8];
	sub.f32 	%f120, %f119, %f358;
	fma.rn.f32 	%f121, %f120, 0f3BBB989D, 0f3F000000;
	cvt.sat.f32.f32 	%f122, %f121;
	fma.rm.f32 	%f123, %f122, %f96, %f95;
	add.f32 	%f124, %f123, 0fCB40007F;
	neg.f32 	%f125, %f124;
	fma.rn.f32 	%f126, %f120, 0f3FB8AA3B, %f125;
	fma.rn.f32 	%f127, %f120, 0f32A57060, %f126;
	mov.b32 	%r70, %f123;
	shl.b32 	%r71, %r70, 23;
	mov.b32 	%f128, %r71;
	ex2.approx.ftz.f32 	%f129, %f127;
	mul.f32 	%f130, %f129, %f128;
	st.global.f32 	[%rd15+-8], %f130;
	add.f32 	%f131, %f118, %f130;
	ld.global.f32 	%f132, [%rd15+-4];
	sub.f32 	%f133, %f132, %f358;
	fma.rn.f32 	%f134, %f133, 0f3BBB989D, 0f3F000000;
	cvt.sat.f32.f32 	%f135, %f134;
	fma.rm.f32 	%f136, %f135, %f96, %f95;
	add.f32 	%f137, %f136, 0fCB40007F;
	neg.f32 	%f138, %f137;
	fma.rn.f32 	%f139, %f133, 0f3FB8AA3B, %f138;
	fma.rn.f32 	%f140, %f133, 0f32A57060, %f139;
	mov.b32 	%r72, %f136;
	shl.b32 	%r73, %r72, 23;
	mov.b32 	%f141, %r73;
	ex2.approx.ftz.f32 	%f142, %f140;
	mul.f32 	%f143, %f142, %f141;
	st.global.f32 	[%rd15+-4], %f143;
	add.f32 	%f144, %f131, %f143;
	ld.global.f32 	%f145, [%rd15];
	sub.f32 	%f146, %f145, %f358;
	fma.rn.f32 	%f147, %f146, 0f3BBB989D, 0f3F000000;
	cvt.sat.f32.f32 	%f148, %f147;
	fma.rm.f32 	%f149, %f148, %f96, %f95;
	add.f32 	%f150, %f149, 0fCB40007F;
	neg.f32 	%f151, %f150;
	fma.rn.f32 	%f152, %f146, 0f3FB8AA3B, %f151;
	fma.rn.f32 	%f153, %f146, 0f32A57060, %f152;
	mov.b32 	%r74, %f149;
	shl.b32 	%r75, %r74, 23;
	mov.b32 	%f154, %r75;
	ex2.approx.ftz.f32 	%f155, %f153;
	mul.f32 	%f156, %f155, %f154;
	st.global.f32 	[%rd15], %f156;
	add.f32 	%f157, %f144, %f156;
	ld.global.f32 	%f158, [%rd15+4];
	sub.f32 	%f159, %f158, %f358;
	fma.rn.f32 	%f160, %f159, 0f3BBB989D, 0f3F000000;
	cvt.sat.f32.f32 	%f161, %f160;
	fma.rm.f32 	%f162, %f161, %f96, %f95;
	add.f32 	%f163, %f162, 0fCB40007F;
	neg.f32 	%f164, %f163;
	fma.rn.f32 	%f165, %f159, 0f3FB8AA3B, %f164;
	fma.rn.f32 	%f166, %f159, 0f32A57060, %f165;
	mov.b32 	%r76, %f162;
	shl.b32 	%r77, %r76, 23;
	mov.b32 	%f167, %r77;
	ex2.approx.ftz.f32 	%f168, %f166;
	mul.f32 	%f169, %f168, %f167;
	st.global.f32 	[%rd15+4], %f169;
	add.f32 	%f170, %f157, %f169;
	ld.global.f32 	%f171, [%rd15+8];
	sub.f32 	%f172, %f171, %f358;
	fma.rn.f32 	%f173, %f172, 0f3BBB989D, 0f3F000000;
	cvt.sat.f32.f32 	%f174, %f173;
	fma.rm.f32 	%f175, %f174, %f96, %f95;
	add.f32 	%f176, %f175, 0fCB40007F;
	neg.f32 	%f177, %f176;
	fma.rn.f32 	%f178, %f172, 0f3FB8AA3B, %f177;
	fma.rn.f32 	%f179, %f172, 0f32A57060, %f178;
	mov.b32 	%r78, %f175;
	shl.b32 	%r79, %r78, 23;
	mov.b32 	%f180, %r79;
	ex2.approx.ftz.f32 	%f181, %f179;
	mul.f32 	%f182, %f181, %f180;
	st.global.f32 	[%rd15+8], %f182;
	add.f32 	%f183, %f170, %f182;
	ld.global.f32 	%f184, [%rd15+12];
	sub.f32 	%f185, %f184, %f358;
	fma.rn.f32 	%f186, %f185, 0f3BBB989D, 0f3F000000;
	cvt.sat.f32.f32 	%f187, %f186;
	fma.rm.f32 	%f188, %f187, %f96, %f95;
	add.f32 	%f189, %f188, 0fCB40007F;
	neg.f32 	%f190, %f189;
	fma.rn.f32 	%f191, %f185, 0f3FB8AA3B, %f190;
	fma.rn.f32 	%f192, %f185, 0f32A57060, %f191;
	mov.b32 	%r80, %f188;
	shl.b32 	%r81, %r80, 23;
	mov.b32 	%f193, %r81;
	ex2.approx.ftz.f32 	%f194, %f192;
	mul.f32 	%f195, %f194, %f193;
	st.global.f32 	[%rd15+12], %f195;
	add.f32 	%f367, %f183, %f195;
	add.s32 	%r111, %r111, 8;
	add.s32 	%r110, %r110, 8;
	setp.ne.s32 	%p13, %r111, 0;
	@%p13 bra 	$L__BB0_17;
$L__BB0_18:
	setp.eq.s32 	%p14, %r20, 0;
	@%p14 bra 	$L__BB0_26;
	and.b32  	%r32, %r58, 3;
	setp.lt.u32 	%p15, %r20, 4;
	@%p15 bra 	$L__BB0_21;
	add.s32 	%r82, %r112, %r19;
	mul.wide.s32 	%rd16, %r82, 4;
	add.s64 	%rd17, %rd1, %rd16;
	ld.global.f32 	%f197, [%rd17];
	sub.f32 	%f198, %f197, %f358;
	fma.rn.f32 	%f199, %f198, 0f3BBB989D, 0f3F000000;
	cvt.sat.f32.f32 	%f200, %f199;
	mov.f32 	%f201, 0f4B400001;
	mov.f32 	%f202, 0f437C0000;
	fma.rm.f32 	%f203, %f200, %f202, %f201;
	add.f32 	%f204, %f203, 0fCB40007F;
	neg.f32 	%f205, %f204;
	fma.rn.f32 	%f206, %f198, 0f3FB8AA3B, %f205;
	fma.rn.f32 	%f207, %f198, 0f32A57060, %f206;
	mov.b32 	%r83, %f203;
	shl.b32 	%r84, %r83, 23;
	mov.b32 	%f208, %r84;
	ex2.approx.ftz.f32 	%f209, %f207;
	mul.f32 	%f210, %f209, %f208;
	st.global.f32 	[%rd17], %f210;
	add.f32 	%f211, %f367, %f210;
	ld.global.f32 	%f212, [%rd17+4];
	sub.f32 	%f213, %f212, %f358;
	fma.rn.f32 	%f214, %f213, 0f3BBB989D, 0f3F000000;
	cvt.sat.f32.f32 	%f215, %f214;
	fma.rm.f32 	%f216, %f215, %f202, %f201;
	add.f32 	%f217, %f216, 0fCB40007F;
	neg.f32 	%f218, %f217;
	fma.rn.f32 	%f219, %f213, 0f3FB8AA3B, %f218;
	fma.rn.f32 	%f220, %f213, 0f32A57060, %f219;
	mov.b32 	%r85, %f216;
	shl.b32 	%r86, %r85, 23;
	mov.b32 	%f221, %r86;
	ex2.approx.ftz.f32 	%f222, %f220;
	mul.f32 	%f223, %f222, %f221;
	st.global.f32 	[%rd17+4], %f223;
	add.f32 	%f224, %f211, %f223;
	ld.global.f32 	%f225, [%rd17+8];
	sub.f32 	%f226, %f225, %f358;
	fma.rn.f32 	%f227, %f226, 0f3BBB989D, 0f3F000000;
	cvt.sat.f32.f32 	%f228, %f227;
	fma.rm.f32 	%f229, %f228, %f202, %f201;
	add.f32 	%f230, %f229, 0fCB40007F;
	neg.f32 	%f231, %f230;
	fma.rn.f32 	%f232, %f226, 0f3FB8AA3B, %f231;
	fma.rn.f32 	%f233, %f226, 0f32A57060, %f232;
	mov.b32 	%r87, %f229;
	shl.b32 	%r88, %r87, 23;
	mov.b32 	%f234, %r88;
	ex2.approx.ftz.f32 	%f235, %f233;
	mul.f32 	%f236, %f235, %f234;
	st.global.f32 	[%rd17+8], %f236;
	add.f32 	%f237, %f224, %f236;
	ld.global.f32 	%f238, [%rd17+12];
	sub.f32 	%f239, %f238, %f358;
	fma.rn.f32 	%f240, %f239, 0f3BBB989D, 0f3F000000;
	cvt.sat.f32.f32 	%f241, %f240;
	fma.rm.f32 	%f242, %f241, %f202, %f201;
	add.f32 	%f243, %f242, 0fCB40007F;
	neg.f32 	%f244, %f243;
	fma.rn.f32 	%f245, %f239, 0f3FB8AA3B, %f244;
	fma.rn.f32 	%f246, %f239, 0f32A57060, %f245;
	mov.b32 	%r89, %f242;
	shl.b32 	%r90, %r89, 23;
	mov.b32 	%f247, %r90;
	ex2.approx.ftz.f32 	%f248, %f246;
	mul.f32 	%f249, %f248, %f247;
	st.global.f32 	[%rd17+12], %f249;
	add.f32 	%f367, %f237, %f249;
	add.s32 	%r112, %r112, 4;
$L__BB0_21:
	setp.eq.s32 	%p16, %r32, 0;
	@%p16 bra 	$L__BB0_26;
	setp.eq.s32 	%p17, %r32, 1;
	@%p17 bra 	$L__BB0_24;
	add.s32 	%r91, %r112, %r19;
	mul.wide.s32 	%rd18, %r91, 4;
	add.s64 	%rd19, %rd1, %rd18;
	ld.global.f32 	%f251, [%rd19];
	sub.f32 	%f252, %f251, %f358;
	fma.rn.f32 	%f253, %f252, 0f3BBB989D, 0f3F000000;
	cvt.sat.f32.f32 	%f254, %f253;
	mov.f32 	%f255, 0f4B400001;
	mov.f32 	%f256, 0f437C0000;
	fma.rm.f32 	%f257, %f254, %f256, %f255;
	add.f32 	%f258, %f257, 0fCB40007F;
	neg.f32 	%f259, %f258;
	fma.rn.f32 	%f260, %f252, 0f3FB8AA3B, %f259;
	fma.rn.f32 	%f261, %f252, 0f32A57060, %f260;
	mov.b32 	%r92, %f257;
	shl.b32 	%r93, %r92, 23;
	mov.b32 	%f262, %r93;
	ex2.approx.ftz.f32 	%f263, %f261;
	mul.f32 	%f264, %f263, %f262;
	st.global.f32 	[%rd19], %f264;
	add.f32 	%f265, %f367, %f264;
	ld.global.f32 	%f266, [%rd19+4];
	sub.f32 	%f267, %f266, %f358;
	fma.rn.f32 	%f268, %f267, 0f3BBB989D, 0f3F000000;
	cvt.sat.f32.f32 	%f269, %f268;
	fma.rm.f32 	%f270, %f269, %f256, %f255;
	add.f32 	%f271, %f270, 0fCB40007F;
	neg.f32 	%f272, %f271;
	fma.rn.f32 	%f273, %f267, 0f3FB8AA3B, %f272;
	fma.rn.f32 	%f274, %f267, 0f32A57060, %f273;
	mov.b32 	%r94, %f270;
	shl.b32 	%r95, %r94, 23;
	mov.b32 	%f275, %r95;
	ex2.approx.ftz.f32 	%f276, %f274;
	mul.f32 	%f277, %f276, %f275;
	st.global.f32 	[%rd19+4], %f277;
	add.f32 	%f367, %f265, %f277;
	add.s32 	%r112, %r112, 2;
$L__BB0_24:
	and.b32  	%r96, %r58, 1;
	setp.eq.b32 	%p18, %r96, 1;
	not.pred 	%p19, %p18;
	@%p19 bra 	$L__BB0_26;
	add.s32 	%r97, %r112, %r19;
	mul.wide.s32 	%rd20, %r97, 4;
	add.s64 	%rd21, %rd1, %rd20;
	ld.global.f32 	%f278, [%rd21];
	sub.f32 	%f279, %f278, %f358;
	fma.rn.f32 	%f280, %f279, 0f3BBB989D, 0f3F000000;
	cvt.sat.f32.f32 	%f281, %f280;
	mov.f32 	%f282, 0f4B400001;
	mov.f32 	%f283, 0f437C0000;
	fma.rm.f32 	%f284, %f281, %f283, %f282;
	add.f32 	%f285, %f284, 0fCB40007F;
	neg.f32 	%f286, %f285;
	fma.rn.f32 	%f287, %f279, 0f3FB8AA3B, %f286;
	fma.rn.f32 	%f288, %f279, 0f32A57060, %f287;
	mov.b32 	%r98, %f284;
	shl.b32 	%r99, %r98, 23;
	mov.b32 	%f289, %r99;
	ex2.approx.ftz.f32 	%f290, %f288;
	mul.f32 	%f291, %f290, %f289;
	st.global.f32 	[%rd21], %f291;
	add.f32 	%f367, %f367, %f291;
$L__BB0_26:
	setp.lt.s32 	%p20, %r58, 1;
	max.f32 	%f292, %f367, 0f2B8CBCCC;
	rcp.rn.f32 	%f26, %f292;
	@%p20 bra 	$L__BB0_39;
	mul.lo.s32 	%r37, %r58, %r1;
	and.b32  	%r38, %r58, 15;
	setp.lt.u32 	%p21, %r58, 16;
	mov.b32 	%r118, 0;
	@%p21 bra 	$L__BB0_30;
	and.b32  	%r118, %r58, 2147483632;
	neg.s32 	%r116, %r118;
	add.s64 	%rd4, %rd1, 32;
	mov.u32 	%r115, %r37;
$L__BB0_29:
	.pragma "nounroll";
	mul.wide.s32 	%rd22, %r115, 4;
	add.s64 	%rd23, %rd4, %rd22;
	ld.global.f32 	%f293, [%rd23+-32];
	mul.f32 	%f294, %f26, %f293;
	st.global.f32 	[%rd23+-32], %f294;
	ld.global.f32 	%f295, [%rd23+-28];
	mul.f32 	%f296, %f26, %f295;
	st.global.f32 	[%rd23+-28], %f296;
	ld.global.f32 	%f297, [%rd23+-24];
	mul.f32 	%f298, %f26, %f297;
	st.global.f32 	[%rd23+-24], %f298;
	ld.global.f32 	%f299, [%rd23+-20];
	mul.f32 	%f300, %f26, %f299;
	st.global.f32 	[%rd23+-20], %f300;
	ld.global.f32 	%f301, [%rd23+-16];
	mul.f32 	%f302, %f26, %f301;
	st.global.f32 	[%rd23+-16], %f302;
	ld.global.f32 	%f303, [%rd23+-12];
	mul.f32 	%f304, %f26, %f303;
	st.global.f32 	[%rd23+-12], %f304;
	ld.global.f32 	%f305, [%rd23+-8];
	mul.f32 	%f306, %f26, %f305;
	st.global.f32 	[%rd23+-8], %f306;
	ld.global.f32 	%f307, [%rd23+-4];
	mul.f32 	%f308, %f26, %f307;
	st.global.f32 	[%rd23+-4], %f308;
	ld.global.f32 	%f309, [%rd23];
	mul.f32 	%f310, %f26, %f309;
	st.global.f32 	[%rd23], %f310;
	ld.global.f32 	%f311, [%rd23+4];
	mul.f32 	%f312, %f26, %f311;
	st.global.f32 	[%rd23+4], %f312;
	ld.global.f32 	%f313, [%rd23+8];
	mul.f32 	%f314, %f26, %f313;
	st.global.f32 	[%rd23+8], %f314;
	ld.global.f32 	%f315, [%rd23+12];
	mul.f32 	%f316, %f26, %f315;
	st.global.f32 	[%rd23+12], %f316;
	ld.global.f32 	%f317, [%rd23+16];
	mul.f32 	%f318, %f26, %f317;
	st.global.f32 	[%rd23+16], %f318;
	ld.global.f32 	%f319, [%rd23+20];
	mul.f32 	%f320, %f26, %f319;
	st.global.f32 	[%rd23+20], %f320;
	ld.global.f32 	%f321, [%rd23+24];
	mul.f32 	%f322, %f26, %f321;
	st.global.f32 	[%rd23+24], %f322;
	ld.global.f32 	%f323, [%rd23+28];
	mul.f32 	%f324, %f26, %f323;
	st.global.f32 	[%rd23+28], %f324;
	add.s32 	%r116, %r116, 16;
	add.s32 	%r115, %r115, 16;
	setp.ne.s32 	%p22, %r116, 0;
	@%p22 bra 	$L__BB0_29;
$L__BB0_30:
	setp.eq.s32 	%p23, %r38, 0;
	@%p23 bra 	$L__BB0_39;
	and.b32  	%r46, %r58, 7;
	setp.lt.u32 	%p24, %r38, 8;
	@%p24 bra 	$L__BB0_33;
	add.s32 	%r101, %r118, %r37;
	mul.wide.s32 	%rd24, %r101, 4;
	add.s64 	%rd25, %rd1, %rd24;
	ld.global.f32 	%f325, [%rd25];
	mul.f32 	%f326, %f26, %f325;
	st.global.f32 	[%rd25], %f326;
	ld.global.f32 	%f327, [%rd25+4];
	mul.f32 	%f328, %f26, %f327;
	st.global.f32 	[%rd25+4], %f328;
	ld.global.f32 	%f329, [%rd25+8];
	mul.f32 	%f330, %f26, %f329;
	st.global.f32 	[%rd25+8], %f330;
	ld.global.f32 	%f331, [%rd25+12];
	mul.f32 	%f332, %f26, %f331;
	st.global.f32 	[%rd25+12], %f332;
	ld.global.f32 	%f333, [%rd25+16];
	mul.f32 	%f334, %f26, %f333;
	st.global.f32 	[%rd25+16], %f334;
	ld.global.f32 	%f335, [%rd25+20];
	mul.f32 	%f336, %f26, %f335;
	st.global.f32 	[%rd25+20], %f336;
	ld.global.f32 	%f337, [%rd25+24];
	mul.f32 	%f338, %f26, %f337;
	st.global.f32 	[%rd25+24], %f338;
	ld.global.f32 	%f339, [%rd25+28];
	mul.f32 	%f340, %f26, %f339;
	st.global.f32 	[%rd25+28], %f340;
	add.s32 	%r118, %r118, 8;
$L__BB0_33:
	setp.eq.s32 	%p25, %r46, 0;
	@%p25 bra 	$L__BB0_39;
	and.b32  	%r49, %r58, 3;
	setp.lt.u32 	%p26, %r46, 4;
	@%p26 bra 	$L__BB0_36;
	add.s32 	%r102, %r118, %r37;
	mul.wide.s32 	%rd26, %r102, 4;
	add.s64 	%rd27, %rd1, %rd26;
	ld.global.f32 	%f341, [%rd27];
	mul.f32 	%f342, %f26, %f341;
	st.global.f32 	[%rd27], %f342;
	ld.global.f32 	%f343, [%rd27+4];
	mul.f32 	%f344, %f26, %f343;
	st.global.f32 	[%rd27+4], %f344;
	ld.global.f32 	%f345, [%rd27+8];
	mul.f32 	%f346, %f26, %f345;
	st.global.f32 	[%rd27+8], %f346;
	ld.global.f32 	%f347, [%rd27+12];
	mul.f32 	%f348, %f26, %f347;
	st.global.f32 	[%rd27+12], %f348;
	add.s32 	%r118, %r118, 4;
$L__BB0_36:
	setp.eq.s32 	%p27, %r49, 0;
	@%p27 bra 	$L__BB0_39;
	add.s32 	%r121, %r118, %r37;
	neg.s32 	%r120, %r49;
$L__BB0_38:
	.pragma "nounroll";
	mul.wide.s32 	%rd28, %r121, 4;
	add.s64 	%rd29, %rd1, %rd28;
	ld.global.f32 	%f349, [%rd29];
	mul.f32 	%f350, %f26, %f349;
	st.global.f32 	[%rd29], %f350;
	add.s32 	%r121, %r121, 1;
	add.s32 	%r120, %r120, 1;
	setp.ne.s32 	%p28, %r120, 0;
	@%p28 bra 	$L__BB0_38;
$L__BB0_39:
	ret;

}


// ===== COMPILED SASS (sm_100) =====

	.target	sm_100

	.elftype	@"ET_EXEC"


//--------------------- .note.nv.tkinfo           --------------------------
	.section	.note.nv.tkinfo,"",@"SHT_NOTE"
	.sectionflags	@"SHF_NOTE_NV_TKINFO"
	.tkinfo
        /*0018*/ 	.word	0x00000002
        /*0030*/ 	.string	""
        /*0030*/ 	.string	"ptxas"
        /*0030*/ 	.string	"Cuda compilation tools, release 13.0, V13.0.88"
        /*0030*/ 	.string	"Build cuda_13.0.r13.0/compiler.36424714_0"
        /*0030*/ 	.string	"-arch sm_100 -m 64 "



//--------------------- .note.nv.cuinfo           --------------------------
	.section	.note.nv.cuinfo,"",@"SHT_NOTE"
	.sectionflags	@"SHF_NOTE_NV_CUINFO"
        /*0018*/ 	.short	0x0002
        /*001a*/ 	.short	0x0064
        /*001c*/ 	.short	0x0082
	.zero		2


//--------------------- .nv.info                  --------------------------
	.section	.nv.info,"",@"SHT_CUDA_INFO"
	.align	4


	//----- nvinfo : EIATTR_REGCOUNT
	.align		4
        /*0000*/ 	.byte	0x04, 0x2f
        /*0002*/ 	.short	(.L_1 - .L_0)
	.align		4
.L_0:
        /*0004*/ 	.word	index@(_Z18row_softmax_kernelPfi)
        /*0008*/ 	.word	0x00000020


	//----- nvinfo : EIATTR_FRAME_SIZE
	.align		4
.L_1:
        /*000c*/ 	.byte	0x04, 0x11
        /*000e*/ 	.short	(.L_3 - .L_2)
	.align		4
.L_2:
        /*0010*/ 	.word	index@($__internal_0_$__cuda_sm20_rcp_rn_f32_slowpath)
        /*0014*/ 	.word	0x00000000


	//----- nvinfo : EIATTR_FRAME_SIZE
	.align		4
.L_3:
        /*0018*/ 	.byte	0x04, 0x11
        /*001a*/ 	.short	(.L_5 - .L_4)
	.align		4
.L_4:
        /*001c*/ 	.word	index@(_Z18row_softmax_kernelPfi)
        /*0020*/ 	.word	0x00000000


	//----- nvinfo : EIATTR_MIN_STACK_SIZE
	.align		4
.L_5:
        /*0024*/ 	.byte	0x04, 0x12
        /*0026*/ 	.short	(.L_7 - .L_6)
	.align		4
.L_6:
        /*0028*/ 	.word	index@(_Z18row_softmax_kernelPfi)
        /*002c*/ 	.word	0x00000000
.L_7:


//--------------------- .nv.compat                --------------------------
	.section	.nv.compat,"",@"SHT_CUDA_COMPAT_INFO"
	.align	4
        /*0000*/ 	.byte	0x02, 0x09, 0x00, 0x00, 0x02, 0x02, 0x01, 0x00, 0x02, 0x05, 0x05, 0x00, 0x03, 0x07, 0x01, 0x01
        /*0010*/ 	.byte	0x02, 0x03, 0x00, 0x00, 0x02, 0x06, 0x01, 0x00, 0x04, 0x0b, 0x08, 0x00, 0x09, 0x00, 0x00, 0x00
        /*0020*/ 	.byte	0x00, 0x00, 0x00, 0x00


//--------------------- .nv.info._Z18row_softmax_kernelPfi --------------------------
	.section	.nv.info._Z18row_softmax_kernelPfi,"",@"SHT_CUDA_INFO"
	.sectionflags	@""
	.align	4


	//----- nvinfo : EIATTR_CUDA_API_VERSION
	.align		4
        /*0000*/ 	.byte	0x04, 0x37
        /*0002*/ 	.short	(.L_9 - .L_8)
.L_8:
        /*0004*/ 	.word	0x00000082


	//----- nvinfo : EIATTR_KPARAM_INFO
	.align		4
.L_9:
        /*0008*/ 	.byte	0x04, 0x17
        /*000a*/ 	.short	(.L_11 - .L_10)
.L_10:
        /*000c*/ 	.word	0x00000000
        /*0010*/ 	.short	0x0001
        /*0012*/ 	.short	0x0008
        /*0014*/ 	.byte	0x00, 0xf0, 0x11, 0x00


	//----- nvinfo : EIATTR_KPARAM_INFO
	.align		4
.L_11:
        /*0018*/ 	.byte	0x04, 0x17
        /*001a*/ 	.short	(.L_13 - .L_12)
.L_12:
        /*001c*/ 	.word	0x00000000
        /*0020*/ 	.short	0x0000
        /*0022*/ 	.short	0x0000
        /*0024*/ 	.byte	0x00, 0xf5, 0x21, 0x00


	//----- nvinfo : EIATTR_SPARSE_MMA_MASK
	.align		4
.L_13:
        /*0028*/ 	.byte	0x03, 0x50
        /*002a*/ 	.short	0x0000


	//----- nvinfo : EIATTR_MAXREG_COUNT
	.align		4
        /*002c*/ 	.byte	0x03, 0x1b
        /*002e*/ 	.short	0x00ff


	//----- nvinfo : EIATTR_MERCURY_ISA_VERSION
	.align		4
        /*0030*/ 	.byte	0x03, 0x5f
        /*0032*/ 	.short	0x0101


	//----- nvinfo : EIATTR_VRC_CTA_INIT_COUNT
	.align		4
        /*0034*/ 	.byte	0x02, 0x4a
	.zero		1
	.zero		1


	//----- nvinfo : EIATTR_EXIT_INSTR_OFFSETS
	.align		4
        /*0038*/ 	.byte	0x04, 0x1c
        /*003a*/ 	.short	(.L_15 - .L_14)


	//   ....[0]....
.L_14:
        /*003c*/ 	.word	0x00000070


	//   ....[1]....
        /*0040*/ 	.word	0x00001630


	//   ....[2]....
        /*0044*/ 	.word	0x00001a80


	//   ....[3]....
        /*0048*/ 	.word	0x00001c90


	//   ....[4]....
        /*004c*/ 	.word	0x00001de0


	//   ....[5]....
        /*0050*/ 	.word	0x00001ea0


	//----- nvinfo : EIATTR_CRS_STACK_SIZE
	.align		4
.L_15:
        /*0054*/ 	.byte	0x04, 0x1e
        /*0056*/ 	.short	(.L_17 - .L_16)
.L_16:
        /*0058*/ 	.word	0x00000000


	//----- nvinfo : EIATTR_CBANK_PARAM_SIZE
	.align		4
.L_17:
        /*005c*/ 	.byte	0x03, 0x19
        /*005e*/ 	.short	0x000c


	//----- nvinfo : EIATTR_PARAM_CBANK
	.align		4
        /*0060*/ 	.byte	0x04, 0x0a
        /*0062*/ 	.short	(.L_19 - .L_18)
	.align		4
.L_18:
        /*0064*/ 	.word	index@(.nv.constant0._Z18row_softmax_kernelPfi)
        /*0068*/ 	.short	0x0380
        /*006a*/ 	.short	0x000c


	//----- nvinfo : EIATTR_SW_WAR
	.align		4
.L_19:
        /*006c*/ 	.byte	0x04, 0x36
        /*006e*/ 	.short	(.L_21 - .L_20)
.L_20:
        /*0070*/ 	.word	0x00000008
.L_21:


//--------------------- .nv.callgraph             --------------------------
	.section	.nv.callgraph,"",@"SHT_CUDA_CALLGRAPH"
	.align	4
	.sectionentsize	8
	.align		4
        /*0000*/ 	.word	0x00000000
	.align		4
        /*0004*/ 	.word	0xffffffff
	.align		4
        /*0008*/ 	.word	0x00000000
	.align		4
        /*000c*/ 	.word	0xfffffffe
	.align		4
        /*0010*/ 	.word	0x00000000
	.align		4
        /*0014*/ 	.word	0xfffffffd
	.align		4
        /*0018*/ 	.word	0x00000000
	.align		4
        /*001c*/ 	.word	0xfffffffc


//--------------------- .text._Z18row_softmax_kernelPfi --------------------------
	.section	.text._Z18row_softmax_kernelPfi,"ax",@progbits
	.align	128
        .global         _Z18row_softmax_kernelPfi
        .type           _Z18row_softmax_kernelPfi,@function
        .size           _Z18row_softmax_kernelPfi,(.L_x_24 - _Z18row_softmax_kernelPfi)
        .other          _Z18row_softmax_kernelPfi,@"STO_CUDA_ENTRY STV_DEFAULT"
_Z18row_softmax_kernelPfi:
.text._Z18row_softmax_kernelPfi:
[----:B------:R-:W-:Y:S01]  /*0000*/  LDC R1, c[0x0][0x37c] ;  /* 0x0000df00ff017b82 */ /* 0x000fe20000000800 */
[----:B------:R-:W0:Y:S07]  /*0010*/  S2R R3, SR_TID.X ;  /* 0x0000000000037919 */ /* 0x000e2e0000002100 */
[----:B------:R-:W0:Y:S01]  /*0020*/  S2UR UR4, SR_CTAID.X ;  /* 0x00000000000479c3 */ /* 0x000e220000002500 */
[----:B------:R-:W1:Y:S07]  /*0030*/  LDCU UR5, c[0x0][0x388] ;  /* 0x00007100ff0577ac */ /* 0x000e6e0008000800 */
[----:B------:R-:W0:Y:S02]  /*0040*/  LDC R4, c[0x0][0x360] ;  /* 0x0000d800ff047b82 */ /* 0x000e240000000800 */
[----:B0-----:R-:W-:-:S05]  /*0050*/  IMAD R4, R4, UR4, R3 ;  /* 0x0000000404047c24 */ /* 0x001fca000f8e0203 */
[----:B-1----:R-:W-:-:S13]  /*0060*/  ISETP.GE.AND P0, PT, R4, UR5, PT ;  /* 0x0000000504007c0c */ /* 0x002fda000bf06270 */
[----:B------:R-:W-:Y:S05]  /*0070*/  @P0 EXIT ;  /* 0x000000000000094d */ /* 0x000fea0003800000 */
[----:B------:R-:W-:Y:S01]  /*0080*/  UISETP.GE.AND UP0, UPT, UR5, 0x1, UPT ;  /* 0x000000010500788c */ /* 0x000fe2000bf06270 */
[----:B------:R-:W-:Y:S01]  /*0090*/  MOV R0, 0xff7fffff ;  /* 0xff7fffff00007802 */ /* 0x000fe20000000f00 */
[----:B------:R-:W0:Y:S07]  /*00a0*/  LDCU.64 UR10, c[0x0][0x358] ;  /* 0x00006b00ff0a77ac */ /* 0x000e2e0008000a00 */
[----:B------:R-:W-:Y:S05]  /*00b0*/  BRA.U !UP0, `(.L_x_0) ;  /* 0x0000000508747547 */ /* 0x000fea000b800000 */
[----:B------:R-:W-:Y:S02]  /*00c0*/  UISETP.GE.U32.AND UP1, UPT, UR5, 0x10, UPT ;  /* 0x000000100500788c */ /* 0x000fe4000bf26070 */
[----:B------:R-:W-:Y:S01]  /*00d0*/  IMAD R2, R4, UR5, RZ ;  /* 0x0000000504027c24 */ /* 0x000fe2000f8e02ff */
[----:B------:R-:W-:Y:S01]  /*00e0*/  ULOP3.LUT UR8, UR5, 0xf, URZ, 0xc0, !UPT ;  /* 0x0000000f05087892 */ /* 0x000fe2000f8ec0ff */
[----:B------:R-:W-:Y:S01]  /*00f0*/  MOV R0, 0xff7fffff ;  /* 0xff7fffff00007802 */ /* 0x000fe20000000f00 */
[----:B------:R-:W-:Y:S02]  /*0100*/  UMOV UR4, URZ ;  /* 0x000000ff00047c82 */ /* 0x000fe40008000000 */
[----:B------:R-:W-:Y:S02]  /*0110*/  UISETP.NE.AND UP0, UPT, UR8, URZ, UPT ;  /* 0x000000ff0800728c */ /* 0x000fe4000bf05270 */
[----:B------:R-:W-:Y:S09]  /*0120*/  BRA.U !UP1, `(.L_x_1) ;  /* 0x0000000109987547 */ /* 0x000ff2000b800000 */
[----:B------:R-:W1:Y:S01]  /*0130*/  LDCU.64 UR6, c[0x0][0x380] ;  /* 0x00007000ff0677ac */ /* 0x000e620008000a00 */
[----:B------:R-:W-:Y:S02]  /*0140*/  MOV R0, 0xff7fffff ;  /* 0xff7fffff00007802 */ /* 0x000fe40000000f00 */
[----:B------:R-:W-:Y:S01]  /*0150*/  MOV R3, R2 ;  /* 0x0000000200037202 */ /* 0x000fe20000000f00 */
[----:B------:R-:W-:-:S04]  /*0160*/  ULOP3.LUT UR4, UR5, 0x7ffffff0, URZ, 0xc0, !UPT ;  /* 0x7ffffff005047892 */ /* 0x000fc8000f8ec0ff */
[----:B------:R-:W-:Y:S02]  /*0170*/  UIADD3 UR9, UPT, UPT, -UR4, URZ, URZ ;  /* 0x000000ff04097290 */ /* 0x000fe4000fffe1ff */
[----:B-1----:R-:W-:-:S04]  /*0180*/  UIADD3 UR5, UP1, UPT, UR6, 0x20, URZ ;  /* 0x0000002006057890 */ /* 0x002fc8000ff3e0ff */
[----:B------:R-:W-:-:S12]  /*0190*/  UIADD3.X UR6, UPT, UPT, URZ, UR7, URZ, UP1, !UPT ;  /* 0x00000007ff067290 */ /* 0x000fd80008ffe4ff */
.L_x_2:
[----:B------:R-:W-:Y:S02]  /*01a0*/  MOV R6, UR5 ;  /* 0x0000000500067c02 */ /* 0x000fe40008000f00 */
[----:B------:R-:W-:-:S03]  /*01b0*/  MOV R7, UR6 ;  /* 0x0000000600077c02 */ /* 0x000fc60008000f00 */
[----:B------:R-:W-:-:S05]  /*01c0*/  IMAD.WIDE R6, R3, 0x4, R6 ;  /* 0x0000000403067825 */ /* 0x000fca00078e0206 */
[----:B0-----:R-:W2:Y:S04]  /*01d0*/  LDG.E R5, desc[UR10][R6.64+-0x20] ;  /* 0xffffe00a06057981 */ /* 0x001ea8000c1e1900 */
[----:B------:R-:W2:Y:S04]  /*01e0*/  LDG.E R8, desc[UR10][R6.64+-0x1c] ;  /* 0xffffe40a06087981 */ /* 0x000ea8000c1e1900 */
[----:B------:R-:W3:Y:S04]  /*01f0*/  LDG.E R10, desc[UR10][R6.64+-0x18] ;  /* 0xffffe80a060a7981 */ /* 0x000ee8000c1e1900 */
[----:B------:R-:W3:Y:S04]  /*0200*/  LDG.E R9, desc[UR10][R6.64+-0x14] ;  /* 0xffffec0a06097981 */ /* 0x000ee8000c1e1900 */
[----:B------:R-:W4:Y:S04]  /*0210*/  LDG.E R12, desc[UR10][R6.64+-0x10] ;  /* 0xfffff00a060c7981 */ /* 0x000f28000c1e1900 */
[----:B------:R-:W4:Y:S04]  /*0220*/  LDG.E R11, desc[UR10][R6.64+-0xc] ;  /* 0xfffff40a060b7981 */ /* 0x000f28000c1e1900 */
[----:B------:R-:W5:Y:S04]  /*0230*/  LDG.E R14, desc[UR10][R6.64+-0x8] ;  /* 0xfffff80a060e7981 */ /* 0x000f68000c1e1900 */
        /* <DEDUP_REMOVED lines=8> */
[----:B------:R-:W5:Y:S01]  /*02c0*/  LDG.E R21, desc[UR10][R6.64+0x1c] ;  /* 0x00001c0a06157981 */ /* 0x000f62000c1e1900 */
[----:B------:R-:W-:Y:S01]  /*02d0*/  UIADD3 UR9, UPT, UPT, UR9, 0x10, URZ ;  /* 0x0000001009097890 */ /* 0x000fe2000fffe0ff */
[----:B------:R-:W-:-:S03]  /*02e0*/  IADD3 R3, PT, PT, R3, 0x10, RZ ;  /* 0x0000001003037810 */ /* 0x000fc60007ffe0ff */
[----:B------:R-:W-:Y:S01]  /*02f0*/  UISETP.NE.AND UP1, UPT, UR9, URZ, UPT ;  /* 0x000000ff0900728c */ /* 0x000fe2000bf25270 */
[----:B--2---:R-:W-:-:S04]  /*0300*/  FMNMX3 R5, R0, R5, R8, !PT ;  /* 0x0000000500057276 */ /* 0x004fc80007800008 */
[----:B---3--:R-:W-:-:S04]  /*0310*/  FMNMX3 R5, R5, R10, R9, !PT ;  /* 0x0000000a05057276 */ /* 0x008fc80007800009 */
[----:B----4-:R-:W-:-:S04]  /*0320*/  FMNMX3 R5, R5, R12, R11, !PT ;  /* 0x0000000c05057276 */ /* 0x010fc8000780000b */
[----:B-----5:R-:W-:-:S04]  /*0330*/  FMNMX3 R5, R5, R14, R13, !PT ;  /* 0x0000000e05057276 */ /* 0x020fc8000780000d */
[----:B------:R-:W-:-:S04]  /*0340*/  FMNMX3 R5, R5, R16, R15, !PT ;  /* 0x0000001005057276 */ /* 0x000fc8000780000f */
[----:B------:R-:W-:-:S04]  /*0350*/  FMNMX3 R5, R5, R18, R17, !PT ;  /* 0x0000001205057276 */ /* 0x000fc80007800011 */
[----:B------:R-:W-:-:S04]  /*0360*/  FMNMX3 R5, R5, R20, R19, !PT ;  /* 0x0000001405057276 */ /* 0x000fc80007800013 */
[----:B------:R-:W-:Y:S01]  /*0370*/  FMNMX3 R0, R5, R22, R21, !PT ;  /* 0x0000001605007276 */ /* 0x000fe20007800015 */
[----:B------:R-:W-:Y:S06]  /*0380*/  BRA.U UP1, `(.L_x_2) ;  /* 0xfffffffd01847547 */ /* 0x000fec000b83ffff */
.L_x_1:
[----:B------:R-:W-:Y:S05]  /*0390*/  BRA.U !UP0, `(.L_x_0) ;  /* 0x0000000108bc7547 */ /* 0x000fea000b800000 */
[----:B------:R-:W1:Y:S01]  /*03a0*/  LDCU UR5, c[0x0][0x388] ;  /* 0x00007100ff0577ac */ /* 0x000e620008000800 */
[----:B------:R-:W-:Y:S02]  /*03b0*/  UISETP.GE.U32.AND UP0, UPT, UR8, 0x8, UPT ;  /* 0x000000080800788c */ /* 0x000fe4000bf06070 */
[----:B-1----:R-:W-:-:S04]  /*03c0*/  ULOP3.LUT UR6, UR5, 0x7, URZ, 0xc0, !UPT ;  /* 0x0000000705067892 */ /* 0x002fc8000f8ec0ff */
[----:B------:R-:W-:-:S03]  /*03d0*/  UISETP.NE.AND UP1, UPT, UR6, URZ, UPT ;  /* 0x000000ff0600728c */ /* 0x000fc6000bf25270 */
[----:B------:R-:W-:Y:S08]  /*03e0*/  BRA.U !UP0, `(.L_x_3) ;  /* 0x0000000108407547 */ /* 0x000ff0000b800000 */
[----:B------:R-:W1:Y:S01]  /*03f0*/  LDC.64 R6, c[0x0][0x380] ;  /* 0x0000e000ff067b82 */ /* 0x000e620000000a00 */
[----:B------:R-:W-:-:S05]  /*0400*/  IADD3 R3, PT, PT, R2, UR4, RZ ;  /* 0x0000000402037c10 */ /* 0x000fca000fffe0ff */
[----:B-1----:R-:W-:-:S05]  /*0410*/  IMAD.WIDE R6, R3, 0x4, R6 ;  /* 0x0000000403067825 */ /* 0x002fca00078e0206 */
[----:B0-----:R-:W2:Y:S04]  /*0420*/  LDG.E R3, desc[UR10][R6.64] ;  /* 0x0000000a06037981 */ /* 0x001ea8000c1e1900 */
[----:B------:R-:W2:Y:S04]  /*0430*/  LDG.E R5, desc[UR10][R6.64+0x4] ;  /* 0x0000040a06057981 */ /* 0x000ea8000c1e1900 */
[----:B------:R-:W3:Y:S04]  /*0440*/  LDG.E R8, desc[UR10][R6.64+0x8] ;  /* 0x0000080a06087981 */ /* 0x000ee8000c1e1900 */
[----:B------:R-:W3:Y:S04]  /*0450*/  LDG.E R9, desc[UR10][R6.64+0xc] ;  /* 0x00000c0a06097981 */ /* 0x000ee8000c1e1900 */
[----:B------:R-:W4:Y:S04]  /*0460*/  LDG.E R10, desc[UR10][R6.64+0x10] ;  /* 0x0000100a060a7981 */ /* 0x000f28000c1e1900 */
[----:B------:R-:W4:Y:S04]  /*0470*/  LDG.E R11, desc[UR10][R6.64+0x14] ;  /* 0x0000140a060b7981 */ /* 0x000f28000c1e1900 */
[----:B------:R-:W5:Y:S04]  /*0480*/  LDG.E R12, desc[UR10][R6.64+0x18] ;  /* 0x0000180a060c7981 */ /* 0x000f68000c1e1900 */
[----:B------:R-:W5:Y:S01]  /*0490*/  LDG.E R13, desc[UR10][R6.64+0x1c] ;  /* 0x00001c0a060d7981 */ /* 0x000f62000c1e1900 */
[----:B------:R-:W-:Y:S01]  /*04a0*/  UIADD3 UR4, UPT, UPT, UR4, 0x8, URZ ;  /* 0x0000000804047890 */ /* 0x000fe2000fffe0ff */
[----:B--2---:R-:W-:-:S04]  /*04b0*/  FMNMX3 R3, R0, R3, R5, !PT ;  /* 0x0000000300037276 */ /* 0x004fc80007800005 */
[----:B---3--:R-:W-:-:S04]  /*04c0*/  FMNMX3 R3, R3, R8, R9, !PT ;  /* 0x0000000803037276 */ /* 0x008fc80007800009 */
[----:B----4-:R-:W-:-:S04]  /*04d0*/  FMNMX3 R3, R3, R10, R11, !PT ;  /* 0x0000000a03037276 */ /* 0x010fc8000780000b */
[----:B-----5:R-:W-:-:S07]  /*04e0*/  FMNMX3 R0, R3, R12, R13, !PT ;  /* 0x0000000c03007276 */ /* 0x020fce000780000d */
.L_x_3:
[----:B------:R-:W-:Y:S05]  /*04f0*/  BRA.U !UP1, `(.L_x_0) ;  /* 0x0000000109647547 */ /* 0x000fea000b800000 */
[----:B------:R-:W-:Y:S02]  /*0500*/  UISETP.GE.U32.AND UP0, UPT, UR6, 0x4, UPT ;  /* 0x000000040600788c */ /* 0x000fe4000bf06070 */
[----:B------:R-:W-:-:S04]  /*0510*/  ULOP3.LUT UR5, UR5, 0x3, URZ, 0xc0, !UPT ;  /* 0x0000000305057892 */ /* 0x000fc8000f8ec0ff */
        /* <DEDUP_REMOVED lines=8> */
[----:B------:R-:W3:Y:S01]  /*05a0*/  LDG.E R8, desc[UR10][R6.64+0xc] ;  /* 0x00000c0a06087981 */ /* 0x000ee2000c1e1900 */
[----:B------:R-:W-:Y:S01]  /*05b0*/  UIADD3 UR4, UPT, UPT, UR4, 0x4, URZ ;  /* 0x0000000404047890 */ /* 0x000fe2000fffe0ff */
[----:B--2---:R-:W-:-:S04]  /*05c0*/  FMNMX3 R0, R0, R3, R5, !PT ;  /* 0x0000000300007276 */ /* 0x004fc80007800005 */
[----:B---3--:R-:W-:-:S07]  /*05d0*/  FMNMX3 R0, R0, R9, R8, !PT ;  /* 0x0000000900007276 */ /* 0x008fce0007800008 */
.L_x_4:
[----:B------:R-:W-:Y:S05]  /*05e0*/  BRA.U !UP1, `(.L_x_0) ;  /* 0x0000000109287547 */ /* 0x000fea000b800000 */
[----:B------:R-:W1:Y:S01]  /*05f0*/  LDC.64 R6, c[0x0][0x380] ;  /* 0x0000e000ff067b82 */ /* 0x000e620000000a00 */
[----:B------:R-:W-:Y:S01]  /*0600*/  IADD3 R5, PT, PT, R2, UR4, RZ ;  /* 0x0000000402057c10 */ /* 0x000fe2000fffe0ff */
[----:B------:R-:W-:-:S12]  /*0610*/  UIADD3 UR5, UPT, UPT, -UR5, URZ, URZ ;  /* 0x000000ff05057290 */ /* 0x000fd8000fffe1ff */
.L_x_5:
[----:B-1----:R-:W-:-:S06]  /*0620*/  IMAD.WIDE R2, R5, 0x4, R6 ;  /* 0x0000000405027825 */ /* 0x002fcc00078e0206 */
[----:B0-----:R-:W2:Y:S01]  /*0630*/  LDG.E R3, desc[UR10][R2.64] ;  /* 0x0000000a02037981 */ /* 0x001ea2000c1e1900 */
[----:B------:R-:W-:Y:S01]  /*0640*/  UIADD3 UR5, UPT, UPT, UR5, 0x1, URZ ;  /* 0x0000000105057890 */ /* 0x000fe2000fffe0ff */
[----:B------:R-:W-:-:S03]  /*0650*/  IADD3 R5, PT, PT, R5, 0x1, RZ ;  /* 0x0000000105057810 */ /* 0x000fc60007ffe0ff */
[----:B------:R-:W-:Y:S01]  /*0660*/  UISETP.NE.AND UP0, UPT, UR5, URZ, UPT ;  /* 0x000000ff0500728c */ /* 0x000fe2000bf05270 */
[----:B--2---:R-:W-:-:S08]  /*0670*/  FMNMX R0, R3, R0, !PT ;  /* 0x0000000003007209 */ /* 0x004fd00007800000 */
[----:B------:R-:W-:Y:S05]  /*0680*/  BRA.U UP0, `(.L_x_5) ;  /* 0xfffffffd00e47547 */ /* 0x000fea000b83ffff */
.L_x_0:
[----:B------:R-:W1:Y:S01]  /*0690*/  LDC R5, c[0x0][0x388] ;  /* 0x0000e200ff057b82 */ /* 0x000e620000000800 */
[----:B------:R-:W-:Y:S01]  /*06a0*/  HFMA2 R14, -RZ, RZ, 0, 0 ;  /* 0x00000000ff0e7431 */ /* 0x000fe200000001ff */
[----:B-1----:R-:W-:-:S13]  /*06b0*/  ISETP.GE.AND P3, PT, R5, 0x1, PT ;  /* 0x000000010500780c */ /* 0x002fda0003f66270 */
[----:B------:R-:W-:Y:S05]  /*06c0*/  @!P3 BRA `(.L_x_6) ;  /* 0x0000000c009cb947 */ /* 0x000fea0003800000 */
[C---:B------:R-:W-:Y:S01]  /*06d0*/  ISETP.GE.U32.AND P0, PT, R5.reuse, 0x8, PT ;  /* 0x000000080500780c */ /* 0x040fe20003f06070 */
[----:B------:R-:W-:Y:S01]  /*06e0*/  IMAD R7, R4, R5, RZ ;  /* 0x0000000504077224 */ /* 0x000fe200078e02ff */
[----:B------:R-:W-:Y:S02]  /*06f0*/  LOP3.LUT R26, R5, 0x7, RZ, 0xc0, !PT ;  /* 0x00000007051a7812 */ /* 0x000fe400078ec0ff */
[----:B------:R-:W-:Y:S02]  /*0700*/  MOV R14, RZ ;  /* 0x000000ff000e7202 */ /* 0x000fe40000000f00 */
[----:B------:R-:W-:Y:S02]  /*0710*/  ISETP.NE.AND P1, PT, R26, RZ, PT ;  /* 0x000000ff1a00720c */ /* 0x000fe40003f25270 */
[----:B------:R-:W-:-:S05]  /*0720*/  MOV R8, RZ ;  /* 0x000000ff00087202 */ /* 0x000fca0000000f00 */
[----:B------:R-:W-:Y:S06]  /*0730*/  @!P0 BRA `(.L_x_7) ;  /* 0x0000000400c08947 */ /* 0x000fec0003800000 */
[----:B------:R-:W1:Y:S01]  /*0740*/  LDCU.64 UR4, c[0x0][0x380] ;  /* 0x00007000ff0477ac */ /* 0x000e620008000a00 */
[----:B------:R-:W-:Y:S02]  /*0750*/  LOP3.LUT R8, R5, 0x7ffffff8, RZ, 0xc0, !PT ;  /* 0x7ffffff805087812 */ /* 0x000fe400078ec0ff */
[----:B------:R-:W-:Y:S02]  /*0760*/  MOV R14, RZ ;  /* 0x000000ff000e7202 */ /* 0x000fe40000000f00 */
[----:B------:R-:W-:Y:S02]  /*0770*/  MOV R6, R7 ;  /* 0x0000000700067202 */ /* 0x000fe40000000f00 */
[----:B------:R-:W-:Y:S01]  /*0780*/  IADD3 R11, PT, PT, -R8, RZ, RZ ;  /* 0x000000ff080b7210 */ /* 0x000fe20007ffe1ff */
[----:B-1----:R-:W-:-:S04]  /*0790*/  UIADD3 UR4, UP0, UPT, UR4, 0x10, URZ ;  /* 0x0000001004047890 */ /* 0x002fc8000ff1e0ff */
[----:B------:R-:W-:-:S12]  /*07a0*/  UIADD3.X UR5, UPT, UPT, URZ, UR5, URZ, UP0, !UPT ;  /* 0x00000005ff057290 */ /* 0x000fd800087fe4ff */
.L_x_8:
[----:B------:R-:W-:Y:S02]  /*07b0*/  MOV R2, UR4 ;  /* 0x0000000400027c02 */ /* 0x000fe40008000f00 */
[----:B------:R-:W-:-:S03]  /*07c0*/  MOV R3, UR5 ;  /* 0x0000000500037c02 */ /* 0x000fc60008000f00 */
[----:B------:R-:W-:-:S05]  /*07d0*/  IMAD.WIDE R2, R6, 0x4, R2 ;  /* 0x0000000406027825 */ /* 0x000fca00078e0202 */
[----:B0-----:R-:W2:Y:S04]  /*07e0*/  LDG.E R15, desc[UR10][R2.64+-0xc] ;  /* 0xfffff40a020f7981 */ /* 0x001ea8000c1e1900 */
[----:B------:R-:W3:Y:S04]  /*07f0*/  LDG.E R13, desc[UR10][R2.64+-0x10] ;  /* 0xfffff00a020d7981 */ /* 0x000ee8000c1e1900 */
[----:B------:R-:W4:Y:S04]  /*0800*/  LDG.E R9, desc[UR10][R2.64+-0x8] ;  /* 0xfffff80a02097981 */ /* 0x000f28000c1e1900 */
[----:B------:R-:W5:Y:S04]  /*0810*/  LDG.E R25, desc[UR10][R2.64+-0x4] ;  /* 0xfffffc0a02197981 */ /* 0x000f68000c1e1900 */
[----:B------:R-:W5:Y:S04]  /*0820*/  LDG.E R23, desc[UR10][R2.64] ;  /* 0x0000000a02177981 */ /* 0x000f68000c1e1900 */
[----:B------:R-:W5:Y:S04]  /*0830*/  LDG.E R19, desc[UR10][R2.64+0x4] ;  /* 0x0000040a02137981 */ /* 0x000f68000c1e1900 */
[----:B------:R-:W5:Y:S04]  /*0840*/  LDG.E R21, desc[UR10][R2.64+0x8] ;  /* 0x0000080a02157981 */ /* 0x000f68000c1e1900 */
[----:B------:R-:W5:Y:S01]  /*0850*/  LDG.E R17, desc[UR10][R2.64+0xc] ;  /* 0x00000c0a02117981 */ /* 0x000f62000c1e1900 */
[----:B------:R-:W-:Y:S01]  /*0860*/  HFMA2 R10, -RZ, RZ, 0.96630859375, -0.0022525787353515625 ;  /* 0x3bbb989dff0a7431 */ /* 0x000fe200000001ff */
[----:B------:R-:W-:-:S02]  /*0870*/  MOV R16, 0x437c0000 ;  /* 0x437c000000107802 */ /* 0x000fc40000000f00 */
[----:B------:R-:W-:-:S04]  /*0880*/  IADD3 R11, PT, PT, R11, 0x8, RZ ;  /* 0x000000080b0b7810 */ /* 0x000fc80007ffe0ff */
[----:B------:R-:W-:Y:S02]  /*0890*/  ISETP.NE.AND P0, PT, R11, RZ, PT ;  /* 0x000000ff0b00720c */ /* 0x000fe40003f05270 */
[----:B------:R-:W-:Y:S01]  /*08a0*/  IADD3 R6, PT, PT, R6, 0x8, RZ ;  /* 0x0000000806067810 */ /* 0x000fe20007ffe0ff */
[--C-:B--2---:R-:W-:Y:S01]  /*08b0*/  FADD R15, R15, -R0.reuse ;  /* 0x800000000f0f7221 */ /* 0x104fe20000000000 */
[----:B---3--:R-:W-:-:S03]  /*08c0*/  FADD R27, R13, -R0 ;  /* 0x800000000d1b7221 */ /* 0x008fc60000000000 */
[-C--:B------:R-:W-:Y:S01]  /*08d0*/  FFMA.SAT R29, R15, R10.reuse, 0.5 ;  /* 0x3f0000000f1d7423 */ /* 0x080fe2000000200a */
[----:B------:R-:W-:-:S03]  /*08e0*/  FFMA.SAT R13, R27, R10, 0.5 ;  /* 0x3f0000001b0d7423 */ /* 0x000fc6000000200a */
[-C--:B------:R-:W-:Y:S01]  /*08f0*/  FFMA.RM R12, R29, R16.reuse, 12582913 ;  /* 0x4b4000011d0c7423 */ /* 0x080fe20000004010 */
[----:B------:R-:W-:-:S03]  /*0900*/  FFMA.RM R13, R13, R16, 12582913 ;  /* 0x4b4000010d0d7423 */ /* 0x000fc60000004010 */
[----:B------:R-:W-:Y:S01]  /*0910*/  FADD R20, R12, -12583039 ;  /* 0xcb40007f0c147421 */ /* 0x000fe20000000000 */
[----:B------:R-:W-:-:S03]  /*0920*/  FADD R18, R13, -12583039 ;  /* 0xcb40007f0d127421 */ /* 0x000fc60000000000 */
[----:B------:R-:W-:Y:S01]  /*0930*/  FFMA R20, R15, 1.4426950216293334961, -R20 ;  /* 0x3fb8aa3b0f147823 */ /* 0x000fe20000000814 */
[----:B------:R-:W-:-:S03]  /*0940*/  FFMA R18, R27, 1.4426950216293334961, -R18 ;  /* 0x3fb8aa3b1b127823 */ /* 0x000fc60000000812 */
[----:B------:R-:W-:Y:S01]  /*0950*/  FFMA R20, R15, 1.925963033500011079e-08, R20 ;  /* 0x32a570600f147823 */ /* 0x000fe20000000014 */
[----:B------:R-:W-:-:S03]  /*0960*/  FFMA R18, R27, 1.925963033500011079e-08, R18 ;  /* 0x32a570601b127823 */ /* 0x000fc60000000012 */
[----:B------:R-:W0:Y:S01]  /*0970*/  MUFU.EX2 R15, R20 ;  /* 0x00000014000f7308 */ /* 0x000e220000000800 */
[----:B----4-:R-:W-:-:S04]  /*0980*/  FADD R27, R9, -R0 ;  /* 0x80000000091b7221 */ /* 0x010fc80000000000 */
[----:B------:R-:W-:-:S03]  /*0990*/  FFMA.SAT R9, R27, R10, 0.5 ;  /* 0x3f0000001b097423 */ /* 0x000fc6000000200a */
[----:B------:R-:W1:Y:S01]  /*09a0*/  MUFU.EX2 R18, R18 ;  /* 0x0000001200127308 */ /* 0x000e620000000800 */
[----:B------:R-:W-:Y:S01]  /*09b0*/  FFMA.RM R9, R9, R16, 12582913 ;  /* 0x4b40000109097423 */ /* 0x000fe20000004010 */
[----:B-----5:R-:W-:Y:S01]  /*09c0*/  FADD R25, R25, -R0 ;  /* 0x8000000019197221 */ /* 0x020fe20000000000 */
[----:B------:R-:W-:Y:S02]  /*09d0*/  SHF.L.U32 R12, R12, 0x17, RZ ;  /* 0x000000170c0c7819 */ /* 0x000fe400000006ff */
[----:B------:R-:W-:Y:S01]  /*09e0*/  FADD R22, R9, -12583039 ;  /* 0xcb40007f09167421 */ /* 0x000fe20000000000 */
[----:B------:R-:W-:Y:S01]  /*09f0*/  FFMA.SAT R29, R25, R10, 0.5 ;  /* 0x3f000000191d7423 */ /* 0x000fe2000000200a */
[----:B------:R-:W-:Y:S01]  /*0a00*/  SHF.L.U32 R13, R13, 0x17, RZ ;  /* 0x000000170d0d7819 */ /* 0x000fe200000006ff */
[----:B0-----:R-:W-:Y:S01]  /*0a10*/  FMUL R15, R12, R15 ;  /* 0x0000000f0c0f7220 */ /* 0x001fe20000400000 */
[----:B------:R-:W-:Y:S01]  /*0a20*/  FFMA R22, R27, 1.4426950216293334961, -R22 ;  /* 0x3fb8aa3b1b167823 */ /* 0x000fe20000000816 */
[----:B------:R-:W-:Y:S01]  /*0a30*/  FFMA.RM R12, R29, R16, 12582913 ;  /* 0x4b4000011d0c7423 */ /* 0x000fe20000004010 */
[----:B------:R-:W-:-:S02]  /*0a40*/  FADD R23, R23, -R0 ;  /* 0x8000000017177221 */ /* 0x000fc40000000000 */
[----:B------:R-:W-:Y:S01]  /*0a50*/  FFMA R24, R27, 1.925963033500011079e-08, R22 ;  /* 0x32a570601b187823 */ /* 0x000fe20000000016 */
[----:B-1----:R-:W-:Y:S01]  /*0a60*/  FMUL R13, R13, R18 ;  /* 0x000000120d0d7220 */ /* 0x002fe20000400000 */
[----:B------:R-:W-:Y:S01]  /*0a70*/  FADD R18, R12, -12583039 ;  /* 0xcb40007f0c127421 */ /* 0x000fe20000000000 */
[----:B------:R-:W-:-:S03]  /*0a80*/  FFMA.SAT R27, R23, R10, 0.5 ;  /* 0x3f000000171b7423 */ /* 0x000fc6000000200a */
[----:B------:R-:W-:Y:S01]  /*0a90*/  FFMA R20, R25, 1.4426950216293334961, -R18 ;  /* 0x3fb8aa3b19147823 */ /* 0x000fe20000000812 */
[----:B------:R-:W-:Y:S01]  /*0aa0*/  FFMA.RM R18, R27, R16, 12582913 ;  /* 0x4b4000011b127423 */ /* 0x000fe20000004010 */
[----:B------:R-:W-:-:S04]  /*0ab0*/  FADD R27, R19, -R0 ;  /* 0x80000000131b7221 */ /* 0x000fc80000000000 */
[----:B------:R-:W-:Y:S01]  /*0ac0*/  FFMA.SAT R19, R27, R10, 0.5 ;  /* 0x3f0000001b137423 */ /* 0x000fe2000000200a */
[----:B------:R-:W-:Y:S01]  /*0ad0*/  FFMA R25, R25, 1.925963033500011079e-08, R20 ;  /* 0x32a5706019197823 */ /* 0x000fe20000000014 */
[----:B------:R-:W-:Y:S02]  /*0ae0*/  FADD R20, R18, -12583039 ;  /* 0xcb40007f12147421 */ /* 0x000fe40000000000 */
[----:B------:R-:W-:Y:S02]  /*0af0*/  FFMA.RM R19, R19, R16, 12582913 ;  /* 0x4b40000113137423 */ /* 0x000fe40000004010 */
[----:B------:R-:W-:Y:S02]  /*0b00*/  FFMA R20, R23, 1.4426950216293334961, -R20 ;  /* 0x3fb8aa3b17147823 */ /* 0x000fe40000000814 */
[----:B------:R-:W-:Y:S02]  /*0b10*/  FADD R22, R19, -12583039 ;  /* 0xcb40007f13167421 */ /* 0x000fe40000000000 */
[----:B------:R-:W-:Y:S01]  /*0b20*/  FFMA R20, R23, 1.925963033500011079e-08, R20 ;  /* 0x32a5706017147823 */ /* 0x000fe20000000014 */
[----:B------:R-:W-:Y:S01]  /*0b30*/  FADD R23, R21, -R0 ;  /* 0x8000000015177221 */ /* 0x000fe20000000000 */
[----:B------:R-:W-:Y:S01]  /*0b40*/  FFMA R22, R27, 1.4426950216293334961, -R22 ;  /* 0x3fb8aa3b1b167823 */ /* 0x000fe20000000816 */
[----:B------:R-:W-:-:S03]  /*0b50*/  FADD R17, R17, -R0 ;  /* 0x8000000011117221 */ /* 0x000fc60000000000 */
[----:B------:R-:W-:Y:S01]  /*0b60*/  FFMA R21, R27, 1.925963033500011079e-08, R22 ;  /* 0x32a570601b157823 */ /* 0x000fe20000000016 */
[----:B------:R-:W-:Y:S01]  /*0b70*/  FFMA.SAT R27, R23, R10, 0.5 ;  /* 0x3f000000171b7423 */ /* 0x000fe2000000200a */
[----:B------:R-:W0:Y:S03]  /*0b80*/  MUFU.EX2 R24, R24 ;  /* 0x0000001800187308 */ /* 0x000e260000000800 */
[----:B------:R-:W-:Y:S01]  /*0b90*/  FFMA.RM R22, R27, R16, 12582913 ;  /* 0x4b4000011b167423 */ /* 0x000fe20000004010 */
[----:B------:R-:W-:-:S04]  /*0ba0*/  FFMA.SAT R27, R17, R10, 0.5 ;  /* 0x3f000000111b7423 */ /* 0x000fc8000000200a */
[----:B------:R-:W-:Y:S01]  /*0bb0*/  FFMA.RM R16, R27, R16, 12582913 ;  /* 0x4b4000011b107423 */ /* 0x000fe20000004010 */
[----:B------:R-:W-:-:S03]  /*0bc0*/  FADD R28, R22, -12583039 ;  /* 0xcb40007f161c7421 */ /* 0x000fc60000000000 */
[----:B------:R-:W-:Y:S01]  /*0bd0*/  FADD R10, R16, -12583039 ;  /* 0xcb40007f100a7421 */ /* 0x000fe20000000000 */
[----:B------:R-:W-:Y:S01]  /*0be0*/  FFMA R28, R23, 1.4426950216293334961, -R28 ;  /* 0x3fb8aa3b171c7823 */ /* 0x000fe2000000081c */
[----:B------:R-:W-:Y:S02]  /*0bf0*/  SHF.L.U32 R9, R9, 0x17, RZ ;  /* 0x0000001709097819 */ /* 0x000fe400000006ff */
[----:B------:R-:W-:Y:S01]  /*0c00*/  FFMA R10, R17, 1.4426950216293334961, -R10 ;  /* 0x3fb8aa3b110a7823 */ /* 0x000fe2000000080a */
[----:B------:R-:W-:-:S03]  /*0c10*/  FFMA R23, R23, 1.925963033500011079e-08, R28 ;  /* 0x32a5706017177823 */ /* 0x000fc6000000001c */
[----:B------:R-:W-:Y:S01]  /*0c20*/  FFMA R28, R17, 1.925963033500011079e-08, R10 ;  /* 0x32a57060111c7823 */ /* 0x000fe2000000000a */
[----:B0-----:R-:W-:Y:S01]  /*0c30*/  FMUL R17, R9, R24 ;  /* 0x0000001809117220 */ /* 0x001fe20000400000 */
[----:B------:R-:W0:Y:S01]  /*0c40*/  MUFU.EX2 R25, R25 ;  /* 0x0000001900197308 */ /* 0x000e220000000800 */
[----:B------:R-:W-:-:S07]  /*0c50*/  FADD R14, R13, R14 ;  /* 0x0000000e0d0e7221 */ /* 0x000fce0000000000 */
[----:B------:R-:W1:Y:S08]  /*0c60*/  MUFU.EX2 R20, R20 ;  /* 0x0000001400147308 */ /* 0x000e700000000800 */
[----:B------:R-:W2:Y:S08]  /*0c70*/  MUFU.EX2 R21, R21 ;  /* 0x0000001500157308 */ /* 0x000eb00000000800 */
[----:B------:R-:W3:Y:S08]  /*0c80*/  MUFU.EX2 R23, R23 ;  /* 0x0000001700177308 */ /* 0x000ef00000000800 */
[----:B------:R-:W4:Y:S01]  /*0c90*/  MUFU.EX2 R9, R28 ;  /* 0x0000001c00097308 */ /* 0x000f220000000800 */
[----:B------:R-:W-:Y:S01]  /*0ca0*/  FADD R10, R14, R15 ;  /* 0x0000000f0e0a7221 */ /* 0x000fe20000000000 */
[----:B------:R-:W-:-:S02]  /*0cb0*/  SHF.L.U32 R12, R12, 0x17, RZ ;  /* 0x000000170c0c7819 */ /* 0x000fc400000006ff */
[----:B------:R-:W-:Y:S02]  /*0cc0*/  SHF.L.U32 R27, R18, 0x17, RZ ;  /* 0x00000017121b7819 */ /* 0x000fe400000006ff */
[----:B------:R-:W-:Y:S02]  /*0cd0*/  SHF.L.U32 R14, R19, 0x17, RZ ;  /* 0x00000017130e7819 */ /* 0x000fe400000006ff */
[----:B------:R-:W-:Y:S02]  /*0ce0*/  SHF.L.U32 R22, R22, 0x17, RZ ;  /* 0x0000001716167819 */ /* 0x000fe400000006ff */
[----:B------:R-:W-:Y:S01]  /*0cf0*/  SHF.L.U32 R16, R16, 0x17, RZ ;  /* 0x0000001710107819 */ /* 0x000fe200000006ff */
[----:B0-----:R-:W-:Y:S01]  /*0d00*/  FMUL R25, R12, R25 ;  /* 0x000000190c197220 */ /* 0x001fe20000400000 */
[----:B-1----:R-:W-:Y:S01]  /*0d10*/  FMUL R27, R27, R20 ;  /* 0x000000141b1b7220 */ /* 0x002fe20000400000 */
[----:B--2---:R-:W-:Y:S01]  /*0d20*/  FMUL R21, R14, R21 ;  /* 0x000000150e157220 */ /* 0x004fe20000400000 */
[----:B---3--:R-:W-:Y:S01]  /*0d30*/  FMUL R23, R22, R23 ;  /* 0x0000001716177220 */ /* 0x008fe20000400000 */
[----:B----4-:R-:W-:Y:S01]  /*0d40*/  FMUL R9, R16, R9 ;  /* 0x0000000910097220 */ /* 0x010fe20000400000 */
[----:B------:R1:W-:Y:S01]  /*0d50*/  STG.E desc[UR10][R2.64+-0x10], R13 ;  /* 0xfffff00d02007986 */ /* 0x0003e2000c10190a */
[----:B------:R-:W-:-:S03]  /*0d60*/  FADD R10, R10, R17 ;  /* 0x000000110a0a7221 */ /* 0x000fc60000000000 */
[----:B------:R1:W-:Y:S04]  /*0d70*/  STG.E desc[UR10][R2.64+-0xc], R15 ;  /* 0xfffff40f02007986 */ /* 0x0003e8000c10190a */
[----:B------:R1:W-:Y:S04]  /*0d80*/  STG.E desc[UR10][R2.64+-0x8], R17 ;  /* 0xfffff81102007986 */ /* 0x0003e8000c10190a */
[----:B------:R1:W-:Y:S04]  /*0d90*/  STG.E desc[UR10][R2.64+-0x4], R25 ;  /* 0xfffffc1902007986 */ /* 0x0003e8000c10190a */
[----:B------:R1:W-:Y:S04]  /*0da0*/  STG.E desc[UR10][R2.64], R27 ;  /* 0x0000001b02007986 */ /* 0x0003e8000c10190a */
[----:B------:R1:W-:Y:S04]  /*0db0*/  STG.E desc[UR10][R2.64+0x4], R21 ;  /* 0x0000041502007986 */ /* 0x0003e8000c10190a */
[----:B------:R1:W-:Y:S04]  /*0dc0*/  STG.E desc[UR10][R2.64+0x8], R23 ;  /* 0x0000081702007986 */ /* 0x0003e8000c10190a */
[----:B------:R1:W-:Y:S01]  /*0dd0*/  STG.E desc[UR10][R2.64+0xc], R9 ;  /* 0x00000c0902007986 */ /* 0x0003e2000c10190a */
[----:B------:R-:W-:-:S04]  /*0de0*/  FADD R10, R10, R25 ;  /* 0x000000190a0a7221 */ /* 0x000fc80000000000 */
[----:B------:R-:W-:-:S04]  /*0df0*/  FADD R10, R10, R27 ;  /* 0x0000001b0a0a7221 */ /* 0x000fc80000000000 */
[----:B------:R-:W-:-:S04]  /*0e00*/  FADD R10, R10, R21 ;  /* 0x000000150a0a7221 */ /* 0x000fc80000000000 */
[----:B------:R-:W-:-:S04]  /*0e10*/  FADD R10, R10, R23 ;  /* 0x000000170a0a7221 */ /* 0x000fc80000000000 */
[----:B------:R-:W-:Y:S01]  /*0e20*/  FADD R14, R10, R9 ;  /* 0x000000090a0e7221 */ /* 0x000fe20000000000 */
[----:B-1----:R-:W-:Y:S06]  /*0e30*/  @P0 BRA `(.L_x_8) ;  /* 0xfffffff8005c0947 */ /* 0x002fec000383ffff */
.L_x_7:
[----:B------:R-:W-:Y:S05]  /*0e40*/  @!P1 BRA `(.L_x_6) ;  /* 0x0000000400bc9947 */ /* 0x000fea0003800000 */
[----:B------:R-:W-:Y:S02]  /*0e50*/  ISETP.GE.U32.AND P0, PT, R26, 0x4, PT ;  /* 0x000000041a00780c */ /* 0x000fe40003f06070 */
[----:B------:R-:W-:-:S04]  /*0e60*/  LOP3.LUT R17, R5, 0x3, RZ, 0xc0, !PT ;  /* 0x0000000305117812 */ /* 0x000fc800078ec0ff */
[----:B------:R-:W-:-:S07]  /*0e70*/  ISETP.NE.AND P1, PT, R17, RZ, PT ;  /* 0x000000ff1100720c */ /* 0x000fce0003f25270 */
[----:B------:R-:W-:Y:S06]  /*0e80*/  @!P0 BRA `(.L_x_9) ;  /* 0x0000000000d88947 */ /* 0x000fec0003800000 */
[----:B------:R-:W1:Y:S01]  /*0e90*/  LDC.64 R2, c[0x0][0x380] ;  /* 0x0000e000ff027b82 */ /* 0x000e620000000a00 */
[----:B------:R-:W-:-:S05]  /*0ea0*/  IADD3 R9, PT, PT, R7, R8, RZ ;  /* 0x0000000807097210 */ /* 0x000fca0007ffe0ff */
[----:B-1----:R-:W-:-:S05]  /*0eb0*/  IMAD.WIDE R2, R9, 0x4, R2 ;  /* 0x0000000409027825 */ /* 0x002fca00078e0202 */
[----:B0-----:R-:W2:Y:S04]  /*0ec0*/  LDG.E R11, desc[UR10][R2.64] ;  /* 0x0000000a020b7981 */ /* 0x001ea8000c1e1900 */
[----:B------:R-:W3:Y:S04]  /*0ed0*/  LDG.E R13, desc[UR10][R2.64+0x4] ;  /* 0x0000040a020d7981 */ /* 0x000ee8000c1e1900 */
[----:B------:R-:W4:Y:S04]  /*0ee0*/  LDG.E R15, desc[UR10][R2.64+0x8] ;  /* 0x0000080a020f7981 */ /* 0x000f28000c1e1900 */
[----:B------:R-:W5:Y:S01]  /*0ef0*/  LDG.E R23, desc[UR10][R2.64+0xc] ;  /* 0x00000c0a02177981 */ /* 0x000f62000c1e1900 */
[----:B------:R-:W-:Y:S01]  /*0f00*/  HFMA2 R9, -RZ, RZ, 0.96630859375, -0.0022525787353515625 ;  /* 0x3bbb989dff097431 */ /* 0x000fe200000001ff */
[----:B------:R-:W-:-:S02]  /*0f10*/  MOV R6, 0x437c0000 ;  /* 0x437c000000067802 */ /* 0x000fc40000000f00 */
[----:B------:R-:W-:Y:S01]  /*0f20*/  IADD3 R8, PT, PT, R8, 0x4, RZ ;  /* 0x0000000408087810 */ /* 0x000fe20007ffe0ff */
[----:B--2---:R-:W-:-:S04]  /*0f30*/  FADD R18, R11, -R0 ;  /* 0x800000000b127221 */ /* 0x004fc80000000000 */
[----:B------:R-:W-:Y:S01]  /*0f40*/  FFMA.SAT R11, R18, R9, 0.5 ;  /* 0x3f000000120b7423 */ /* 0x000fe20000002009 */
[----:B---3--:R-:W-:-:S03]  /*0f50*/  FADD R16, R13, -R0 ;  /* 0x800000000d107221 */ /* 0x008fc60000000000 */
[-C--:B------:R-:W-:Y:S01]  /*0f60*/  FFMA.RM R10, R11, R6.reuse, 12582913 ;  /* 0x4b4000010b0a7423 */ /* 0x080fe20000004006 */
[--C-:B----4-:R-:W-:Y:S01]  /*0f70*/  FADD R12, R15, -R0.reuse ;  /* 0x800000000f0c7221 */ /* 0x110fe20000000000 */
[-C--:B------:R-:W-:Y:S02]  /*0f80*/  FFMA.SAT R11, R16, R9.reuse, 0.5 ;  /* 0x3f000000100b7423 */ /* 0x080fe40000002009 */
[----:B------:R-:W-:Y:S01]  /*0f90*/  FADD R13, R10, -12583039 ;  /* 0xcb40007f0a0d7421 */ /* 0x000fe20000000000 */
[----:B------:R-:W-:Y:S01]  /*0fa0*/  FFMA.SAT R21, R12, R9, 0.5 ;  /* 0x3f0000000c157423 */ /* 0x000fe20000002009 */
[-C--:B------:R-:W-:Y:S01]  /*0fb0*/  FFMA.RM R11, R11, R6.reuse, 12582913 ;  /* 0x4b4000010b0b7423 */ /* 0x080fe20000004006 */
[----:B------:R-:W-:Y:S01]  /*0fc0*/  SHF.L.U32 R10, R10, 0x17, RZ ;  /* 0x000000170a0a7819 */ /* 0x000fe200000006ff */
[C---:B------:R-:W-:Y:S02]  /*0fd0*/  FFMA R13, R18.reuse, 1.4426950216293334961, -R13 ;  /* 0x3fb8aa3b120d7823 */ /* 0x040fe4000000080d */
[C---:B------:R-:W-:Y:S01]  /*0fe0*/  FADD R19, R11.reuse, -12583039 ;  /* 0xcb40007f0b137421 */ /* 0x040fe20000000000 */
[----:B------:R-:W-:Y:S01]  /*0ff0*/  SHF.L.U32 R11, R11, 0x17, RZ ;  /* 0x000000170b0b7819 */ /* 0x000fe200000006ff */
[----:B------:R-:W-:Y:S01]  /*1000*/  FFMA R15, R18, 1.925963033500011079e-08, R13 ;  /* 0x32a57060120f7823 */ /* 0x000fe2000000000d */
[----:B-----5:R-:W-:Y:S01]  /*1010*/  FADD R18, R23, -R0 ;  /* 0x8000000017127221 */ /* 0x020fe20000000000 */
[----:B------:R-:W-:Y:S01]  /*1020*/  FFMA.RM R13, R21, R6, 12582913 ;  /* 0x4b400001150d7423 */ /* 0x000fe20000004006 */
[----:B------:R-:W-:-:S02]  /*1030*/  FFMA R19, R16, 1.4426950216293334961, -R19 ;  /* 0x3fb8aa3b10137823 */ /* 0x000fc40000000813 */
[----:B------:R-:W-:Y:S01]  /*1040*/  FFMA.SAT R21, R18, R9, 0.5 ;  /* 0x3f00000012157423 */ /* 0x000fe20000002009 */
[----:B------:R-:W-:Y:S01]  /*1050*/  FADD R9, R13, -12583039 ;  /* 0xcb40007f0d097421 */ /* 0x000fe20000000000 */
[----:B------:R-:W-:Y:S01]  /*1060*/  FFMA R19, R16, 1.925963033500011079e-08, R19 ;  /* 0x32a5706010137823 */ /* 0x000fe20000000013 */
[----:B------:R-:W0:Y:S01]  /*1070*/  MUFU.EX2 R15, R15 ;  /* 0x0000000f000f7308 */ /* 0x000e220000000800 */
[----:B------:R-:W-:Y:S01]  /*1080*/  FFMA.RM R21, R21, R6, 12582913 ;  /* 0x4b40000115157423 */ /* 0x000fe20000004006 */
[C---:B------:R-:W-:Y:S01]  /*1090*/  FFMA R9, R12.reuse, 1.4426950216293334961, -R9 ;  /* 0x3fb8aa3b0c097823 */ /* 0x040fe20000000809 */
[----:B------:R-:W-:Y:S02]  /*10a0*/  SHF.L.U32 R13, R13, 0x17, RZ ;  /* 0x000000170d0d7819 */ /* 0x000fe400000006ff */
[C---:B------:R-:W-:Y:S01]  /*10b0*/  FADD R23, R21.reuse, -12583039 ;  /* 0xcb40007f15177421 */ /* 0x040fe20000000000 */
[----:B------:R-:W-:Y:S01]  /*10c0*/  FFMA R9, R12, 1.925963033500011079e-08, R9 ;  /* 0x32a570600c097823 */ /* 0x000fe20000000009 */
[----:B------:R-:W-:Y:S01]  /*10d0*/  SHF.L.U32 R21, R21, 0x17, RZ ;  /* 0x0000001715157819 */ /* 0x000fe200000006ff */
[----:B------:R-:W1:Y:S01]  /*10e0*/  MUFU.EX2 R6, R19 ;  /* 0x0000001300067308 */ /* 0x000e620000000800 */
[----:B------:R-:W-:-:S04]  /*10f0*/  FFMA R23, R18, 1.4426950216293334961, -R23 ;  /* 0x3fb8aa3b12177823 */ /* 0x000fc80000000817 */
[----:B------:R-:W-:-:S03]  /*1100*/  FFMA R23, R18, 1.925963033500011079e-08, R23 ;  /* 0x32a5706012177823 */ /* 0x000fc60000000017 */
[----:B------:R-:W2:Y:S01]  /*1110*/  MUFU.EX2 R12, R9 ;  /* 0x00000009000c7308 */ /* 0x000ea20000000800 */
[----:B0-----:R-:W-:-:S04]  /*1120*/  FMUL R15, R10, R15 ;  /* 0x0000000f0a0f7220 */ /* 0x001fc80000400000 */
[----:B------:R-:W-:Y:S01]  /*1130*/  FADD R14, R14, R15 ;  /* 0x0000000f0e0e7221 */ /* 0x000fe20000000000 */
[----:B------:R3:W-:Y:S02]  /*1140*/  STG.E desc[UR10][R2.64], R15 ;  /* 0x0000000f02007986 */ /* 0x0007e4000c10190a */
[----:B------:R-:W0:Y:S01]  /*1150*/  MUFU.EX2 R16, R23 ;  /* 0x0000001700107308 */ /* 0x000e220000000800 */
[----:B-1----:R-:W-:-:S04]  /*1160*/  FMUL R11, R11, R6 ;  /* 0x000000060b0b7220 */ /* 0x002fc80000400000 */
[----:B------:R-:W-:Y:S01]  /*1170*/  FADD R14, R14, R11 ;  /* 0x0000000b0e0e7221 */ /* 0x000fe20000000000 */
[----:B------:R3:W-:Y:S01]  /*1180*/  STG.E desc[UR10][R2.64+0x4], R11 ;  /* 0x0000040b02007986 */ /* 0x0007e2000c10190a */
[----:B--2---:R-:W-:-:S04]  /*1190*/  FMUL R13, R13, R12 ;  /* 0x0000000c0d0d7220 */ /* 0x004fc80000400000 */
[----:B------:R-:W-:Y:S01]  /*11a0*/  FADD R14, R14, R13 ;  /* 0x0000000d0e0e7221 */ /* 0x000fe20000000000 */
[----:B------:R3:W-:Y:S01]  /*11b0*/  STG.E desc[UR10][R2.64+0x8], R13 ;  /* 0x0000080d02007986 */ /* 0x0007e2000c10190a */
[----:B0-----:R-:W-:-:S04]  /*11c0*/  FMUL R21, R21, R16 ;  /* 0x0000001015157220 */ /* 0x001fc80000400000 */
[----:B------:R-:W-:Y:S01]  /*11d0*/  FADD R14, R14, R21 ;  /* 0x000000150e0e7221 */ /* 0x000fe20000000000 */
[----:B------:R3:W-:Y:S06]  /*11e0*/  STG.E desc[UR10][R2.64+0xc], R21 ;  /* 0x00000c1502007986 */ /* 0x0007ec000c10190a */
.L_x_9:
[----:B------:R-:W-:Y:S05]  /*11f0*/  @!P1 BRA `(.L_x_6) ;  /* 0x0000000000d09947 */ /* 0x000fea0003800000 */
[----:B------:R-:W-:Y:S02]  /*1200*/  ISETP.NE.AND P0, PT, R17, 0x1, PT ;  /* 0x000000011100780c */ /* 0x000fe40003f05270 */
[----:B------:R-:W-:-:S04]  /*1210*/  LOP3.LUT R5, R5, 0x1, RZ, 0xc0, !PT ;  /* 0x0000000105057812 */ /* 0x000fc800078ec0ff */
[----:B------:R-:W-:-:S07]  /*1220*/  ISETP.NE.U32.AND P1, PT, R5, 0x1, PT ;  /* 0x000000010500780c */ /* 0x000fce0003f25070 */
[----:B------:R-:W-:Y:S06]  /*1230*/  @!P0 BRA `(.L_x_10) ;  /* 0x0000000000788947 */ /* 0x000fec0003800000 */
[----:B---3--:R-:W1:Y:S01]  /*1240*/  LDC.64 R2, c[0x0][0x380] ;  /* 0x0000e000ff027b82 */ /* 0x008e620000000a00 */
[----:B------:R-:W-:-:S05]  /*1250*/  IADD3 R5, PT, PT, R7, R8, RZ ;  /* 0x0000000807057210 */ /* 0x000fca0007ffe0ff */
[----:B-1----:R-:W-:-:S05]  /*1260*/  IMAD.WIDE R2, R5, 0x4, R2 ;  /* 0x0000000405027825 */ /* 0x002fca00078e0202 */
[----:B0-----:R-:W2:Y:S04]  /*1270*/  LDG.E R9, desc[UR10][R2.64+0x4] ;  /* 0x0000040a02097981 */ /* 0x001ea8000c1e1900 */
[----:B------:R-:W3:Y:S01]  /*1280*/  LDG.E R5, desc[UR10][R2.64] ;  /* 0x0000000a02057981 */ /* 0x000ee2000c1e1900 */
[----:B------:R-:W-:Y:S01]  /*1290*/  HFMA2 R10, -RZ, RZ, 0.96630859375, -0.0022525787353515625 ;  /* 0x3bbb989dff0a7431 */ /* 0x000fe200000001ff */
[----:B------:R-:W-:Y:S02]  /*12a0*/  MOV R12, 0x437c0000 ;  /* 0x437c0000000c7802 */ /* 0x000fe40000000f00 */
        /* <DEDUP_REMOVED lines=12> */
[----:B------:R-:W-:-:S05]  /*1370*/  FFMA R10, R5, 1.925963033500011079e-08, R10 ;  /* 0x32a57060050a7823 */ /* 0x000fca000000000a */
[----:B------:R-:W0:Y:S08]  /*1380*/  MUFU.EX2 R12, R12 ;  /* 0x0000000c000c7308 */ /* 0x000e300000000800 */
[----:B------:R-:W1:Y:S01]  /*1390*/  MUFU.EX2 R5, R10 ;  /* 0x0000000a00057308 */ /* 0x000e620000000800 */
[----:B------:R-:W-:Y:S02]  /*13a0*/  SHF.L.U32 R6, R6, 0x17, RZ ;  /* 0x0000001706067819 */ /* 0x000fe400000006ff */
[----:B------:R-:W-:-:S05]  /*13b0*/  SHF.L.U32 R11, R11, 0x17, RZ ;  /* 0x000000170b0b7819 */ /* 0x000fca00000006ff */
[----:B0-----:R-:W-:Y:S01]  /*13c0*/  FMUL R11, R11, R12 ;  /* 0x0000000c0b0b7220 */ /* 0x001fe20000400000 */
[----:B-1----:R-:W-:-:S04]  /*13d0*/  FMUL R5, R6, R5 ;  /* 0x0000000506057220 */ /* 0x002fc80000400000 */
[----:B------:R1:W-:Y:S04]  /*13e0*/  STG.E desc[UR10][R2.64+0x4], R11 ;  /* 0x0000040b02007986 */ /* 0x0003e8000c10190a */
[----:B------:R1:W-:Y:S01]  /*13f0*/  STG.E desc[UR10][R2.64], R5 ;  /* 0x0000000502007986 */ /* 0x0003e2000c10190a */
[----:B------:R-:W-:-:S04]  /*1400*/  FADD R14, R14, R5 ;  /* 0x000000050e0e7221 */ /* 0x000fc80000000000 */
[----:B------:R-:W-:-:S07]  /*1410*/  FADD R14, R14, R11 ;  /* 0x0000000b0e0e7221 */ /* 0x000fce0000000000 */
.L_x_10:
[----:B------:R-:W-:Y:S05]  /*1420*/  @P1 BRA `(.L_x_6) ;  /* 0x0000000000441947 */ /* 0x000fea0003800000 */
[----:B-1-3--:R-:W1:Y:S01]  /*1430*/  LDC.64 R2, c[0x0][0x380] ;  /* 0x0000e000ff027b82 */ /* 0x00ae620000000a00 */
[----:B------:R-:W-:-:S05]  /*1440*/  IADD3 R7, PT, PT, R7, R8, RZ ;  /* 0x0000000807077210 */ /* 0x000fca0007ffe0ff */
[----:B-1----:R-:W-:-:S05]  /*1450*/  IMAD.WIDE R2, R7, 0x4, R2 ;  /* 0x0000000407027825 */ /* 0x002fca00078e0202 */
[----:B0-----:R-:W2:Y:S01]  /*1460*/  LDG.E R5, desc[UR10][R2.64] ;  /* 0x0000000a02057981 */ /* 0x001ea2000c1e1900 */
[----:B------:R-:W-:Y:S01]  /*1470*/  HFMA2 R6, -RZ, RZ, 0.96630859375, -0.0022525787353515625 ;  /* 0x3bbb989dff067431 */ /* 0x000fe200000001ff */
[----:B------:R-:W-:Y:S01]  /*1480*/  MOV R7, 0x437c0000 ;  /* 0x437c000000077802 */ /* 0x000fe20000000f00 */
[----:B--2---:R-:W-:-:S04]  /*1490*/  FADD R5, R5, -R0 ;  /* 0x8000000005057221 */ /* 0x004fc80000000000 */
[----:B------:R-:W-:-:S04]  /*14a0*/  FFMA.SAT R0, R5, R6, 0.5 ;  /* 0x3f00000005007423 */ /* 0x000fc80000002006 */
[----:B------:R-:W-:-:S04]  /*14b0*/  FFMA.RM R0, R0, R7, 12582913 ;  /* 0x4b40000100007423 */ /* 0x000fc80000004007 */
[C---:B------:R-:W-:Y:S01]  /*14c0*/  FADD R6, R0.reuse, -12583039 ;  /* 0xcb40007f00067421 */ /* 0x040fe20000000000 */
[----:B------:R-:W-:-:S03]  /*14d0*/  SHF.L.U32 R0, R0, 0x17, RZ ;  /* 0x0000001700007819 */ /* 0x000fc600000006ff */
[----:B------:R-:W-:-:S04]  /*14e0*/  FFMA R6, R5, 1.4426950216293334961, -R6 ;  /* 0x3fb8aa3b05067823 */ /* 0x000fc80000000806 */
[----:B------:R-:W-:-:S04]  /*14f0*/  FFMA R6, R5, 1.925963033500011079e-08, R6 ;  /* 0x32a5706005067823 */ /* 0x000fc80000000006 */
[----:B------:R-:W0:Y:S02]  /*1500*/  MUFU.EX2 R5, R6 ;  /* 0x0000000600057308 */ /* 0x000e240000000800 */
[----:B0-----:R-:W-:-:S04]  /*1510*/  FMUL R5, R0, R5 ;  /* 0x0000000500057220 */ /* 0x001fc80000400000 */
[----:B------:R-:W-:Y:S01]  /*1520*/  FADD R14, R14, R5 ;  /* 0x000000050e0e7221 */ /* 0x000fe20000000000 */
[----:B------:R2:W-:Y:S06]  /*1530*/  STG.E desc[UR10][R2.64], R5 ;  /* 0x0000000502007986 */ /* 0x0005ec000c10190a */
.L_x_6:
[----:B-12---:R-:W-:Y:S01]  /*1540*/  FMNMX R5, R14, 9.9999999600419720025e-13, !PT ;  /* 0x2b8cbccc0e057809 */ /* 0x006fe20007800000 */
[----:B------:R-:W-:Y:S03]  /*1550*/  BSSY.RECONVERGENT B0, `(.L_x_11) ;  /* 0x000000d000007945 */ /* 0x000fe60003800200 */
[----:B------:R-:W-:-:S04]  /*1560*/  IADD3 R0, PT, PT, R5, 0x1800000, RZ ;  /* 0x0180000005007810 */ /* 0x000fc80007ffe0ff */
[----:B------:R-:W-:-:S04]  /*1570*/  LOP3.LUT R0, R0, 0x7f800000, RZ, 0xc0, !PT ;  /* 0x7f80000000007812 */ /* 0x000fc800078ec0ff */
[----:B------:R-:W-:-:S13]  /*1580*/  ISETP.GT.U32.AND P0, PT, R0, 0x1ffffff, PT ;  /* 0x01ffffff0000780c */ /* 0x000fda0003f04070 */
[----:B------:R-:W-:Y:S05]  /*1590*/  @P0 BRA `(.L_x_12) ;  /* 0x0000000000100947 */ /* 0x000fea0003800000 */
[----:B------:R-:W-:-:S07]  /*15a0*/  MOV R6, 0x15c0 ;  /* 0x000015c000067802 */ /* 0x000fce0000000f00 */
[----:B0--3--:R-:W-:Y:S05]  /*15b0*/  CALL.REL.NOINC `($__internal_0_$__cuda_sm20_rcp_rn_f32_slowpath) ;  /* 0x00000008003c7944 */ /* 0x009fea0003c00000 */
[----:B------:R-:W-:Y:S01]  /*15c0*/  MOV R0, R3 ;  /* 0x0000000300007202 */ /* 0x000fe20000000f00 */
[----:B------:R-:W-:Y:S06]  /*15d0*/  BRA `(.L_x_13) ;  /* 0x0000000000107947 */ /* 0x000fec0003800000 */
.L_x_12:
[----:B------:R-:W3:Y:S02]  /*15e0*/  MUFU.RCP R0, R5 ;  /* 0x0000000500007308 */ /* 0x000ee40000001000 */
[----:B---3--:R-:W-:-:S04]  /*15f0*/  FFMA R2, R5, R0, -1 ;  /* 0xbf80000005027423 */ /* 0x008fc80000000000 */
[----:B------:R-:W-:-:S04]  /*1600*/  FADD.FTZ R3, -R2, -RZ ;  /* 0x800000ff02037221 */ /* 0x000fc80000010100 */
[----:B------:R-:W-:-:S07]  /*1610*/  FFMA R0, R0, R3, R0 ;  /* 0x0000000300007223 */ /* 0x000fce0000000000 */
.L_x_13:
[----:B0-----:R-:W-:Y:S05]  /*1620*/  BSYNC.RECONVERGENT B0 ;  /* 0x0000000000007941 */ /* 0x001fea0003800200 */
.L_x_11:
[----:B------:R-:W-:Y:S05]  /*1630*/  @!P3 EXIT ;  /* 0x000000000000b94d */ /* 0x000fea0003800000 */
[----:B------:R-:W0:Y:S01]  /*1640*/  LDCU UR5, c[0x0][0x388] ;  /* 0x00007100ff0577ac */ /* 0x000e220008000800 */
[----:B------:R-:W-:Y:S01]  /*1650*/  UMOV UR4, URZ ;  /* 0x000000ff00047c82 */ /* 0x000fe20008000000 */
[----:B0-----:R-:W-:Y:S02]  /*1660*/  UISETP.GE.U32.AND UP0, UPT, UR5, 0x10, UPT ;  /* 0x000000100500788c */ /* 0x001fe4000bf06070 */
[----:B------:R-:W-:Y:S01]  /*1670*/  IMAD R4, R4, UR5, RZ ;  /* 0x0000000504047c24 */ /* 0x000fe2000f8e02ff */
[----:B------:R-:W-:-:S06]  /*1680*/  ULOP3.LUT UR9, UR5, 0xf, URZ, 0xc0, !UPT ;  /* 0x0000000f05097892 */ /* 0x000fcc000f8ec0ff */
[----:B------:R-:W-:Y:S01]  /*1690*/  ISETP.NE.AND P0, PT, RZ, UR9, PT ;  /* 0x00000009ff007c0c */ /* 0x000fe2000bf05270 */
[----:B------:R-:W-:-:S12]  /*16a0*/  BRA.U !UP0, `(.L_x_14) ;  /* 0x0000000108f47547 */ /* 0x000fd8000b800000 */
[----:B------:R-:W0:Y:S01]  /*16b0*/  LDCU.64 UR6, c[0x0][0x380] ;  /* 0x00007000ff0677ac */ /* 0x000e220008000a00 */
[----:B------:R-:W-:Y:S01]  /*16c0*/  MOV R5, R4 ;  /* 0x0000000400057202 */ /* 0x000fe20000000f00 */
[----:B------:R-:W-:-:S04]  /*16d0*/  ULOP3.LUT UR4, UR5, 0x7ffffff0, URZ, 0xc0, !UPT ;  /* 0x7ffffff005047892 */ /* 0x000fc8000f8ec0ff */
[----:B------:R-:W-:Y:S02]  /*16e0*/  UIADD3 UR8, UPT, UPT, -UR4, URZ, URZ ;  /* 0x000000ff04087290 */ /* 0x000fe4000fffe1ff */
[----:B0-----:R-:W-:-:S04]  /*16f0*/  UIADD3 UR6, UP0, UPT, UR6, 0x20, URZ ;  /* 0x0000002006067890 */ /* 0x001fc8000ff1e0ff */
[----:B------:R-:W-:-:S12]  /*1700*/  UIADD3.X UR7, UPT, UPT, URZ, UR7, URZ, UP0, !UPT ;  /* 0x00000007ff077290 */ /* 0x000fd800087fe4ff */
.L_x_15:
[----:B-1----:R-:W-:Y:S02]  /*1710*/  MOV R2, UR6 ;  /* 0x0000000600027c02 */ /* 0x002fe40008000f00 */
[----:B------:R-:W-:-:S03]  /*1720*/  MOV R3, UR7 ;  /* 0x0000000700037c02 */ /* 0x000fc60008000f00 */
[----:B------:R-:W-:-:S05]  /*1730*/  IMAD.WIDE R2, R5, 0x4, R2 ;  /* 0x0000000405027825 */ /* 0x000fca00078e0202 */
[----:B------:R-:W2:Y:S04]  /*1740*/  LDG.E R21, desc[UR10][R2.64+-0x20] ;  /* 0xffffe00a02157981 */ /* 0x000ea8000c1e1900 */
[----:B------:R-:W3:Y:S04]  /*1750*/  LDG.E R23, desc[UR10][R2.64+-0x1c] ;  /* 0xffffe40a02177981 */ /* 0x000ee8000c1e1900 */
        /* <DEDUP_REMOVED lines=17> */
[-C--:B--2---:R-:W-:Y:S01]  /*1870*/  FMUL R21, R21, R0.reuse ;  /* 0x0000000015157220 */ /* 0x084fe20000400000 */
[----:B---3--:R-:W-:-:S04]  /*1880*/  FMUL R23, R23, R0 ;  /* 0x0000000017177220 */ /* 0x008fc80000400000 */
[----:B------:R0:W-:Y:S01]  /*1890*/  STG.E desc[UR10][R2.64+-0x20], R21 ;  /* 0xffffe01502007986 */ /* 0x0001e2000c10190a */
[----:B----4-:R-:W-:-:S03]  /*18a0*/  FMUL R25, R25, R0 ;  /* 0x0000000019197220 */ /* 0x010fc60000400000 */
[----:B------:R1:W-:Y:S01]  /*18b0*/  STG.E desc[UR10][R2.64+-0x1c], R23 ;  /* 0xffffe41702007986 */ /* 0x0003e2000c10190a */
[----:B-----5:R-:W-:-:S03]  /*18c0*/  FMUL R27, R27, R0 ;  /* 0x000000001b1b7220 */ /* 0x020fc60000400000 */
[----:B------:R1:W-:Y:S01]  /*18d0*/  STG.E desc[UR10][R2.64+-0x18], R25 ;  /* 0xffffe81902007986 */ /* 0x0003e2000c10190a */
[----:B------:R-:W-:-:S03]  /*18e0*/  FMUL R29, R29, R0 ;  /* 0x000000001d1d7220 */ /* 0x000fc60000400000 */
[----:B------:R1:W-:Y:S01]  /*18f0*/  STG.E desc[UR10][R2.64+-0x14], R27 ;  /* 0xffffec1b02007986 */ /* 0x0003e2000c10190a */
[----:B------:R-:W-:-:S03]  /*1900*/  FMUL R6, R6, R0 ;  /* 0x0000000006067220 */ /* 0x000fc60000400000 */
[----:B------:R1:W-:Y:S01]  /*1910*/  STG.E desc[UR10][R2.64+-0x10], R29 ;  /* 0xfffff01d02007986 */ /* 0x0003e2000c10190a */
[----:B0-----:R-:W-:-:S03]  /*1920*/  FMUL R21, R8, R0 ;  /* 0x0000000008157220 */ /* 0x001fc60000400000 */
[----:B------:R1:W-:Y:S01]  /*1930*/  STG.E desc[UR10][R2.64+-0xc], R6 ;  /* 0xfffff40602007986 */ /* 0x0003e2000c10190a */
[----:B------:R-:W-:-:S03]  /*1940*/  FMUL R10, R10, R0 ;  /* 0x000000000a0a7220 */ /* 0x000fc60000400000 */
        /* <DEDUP_REMOVED lines=16> */
[----:B------:R1:W-:Y:S04]  /*1a50*/  STG.E desc[UR10][R2.64+0x18], R11 ;  /* 0x0000180b02007986 */ /* 0x0003e8000c10190a */
[----:B------:R1:W-:Y:S01]  /*1a60*/  STG.E desc[UR10][R2.64+0x1c], R9 ;  /* 0x00001c0902007986 */ /* 0x0003e2000c10190a */
[----:B------:R-:W-:Y:S05]  /*1a70*/  BRA.U UP0, `(.L_x_15) ;  /* 0xfffffffd00247547 */ /* 0x000fea000b83ffff */
.L_x_14:
[----:B------:R-:W-:Y:S05]  /*1a80*/  @!P0 EXIT ;  /* 0x000000000000894d */ /* 0x000fea0003800000 */
[----:B------:R-:W-:Y:S02]  /*1a90*/  UISETP.GE.U32.AND UP0, UPT, UR9, 0x8, UPT ;  /* 0x000000080900788c */ /* 0x000fe4000bf06070 */
[----:B------:R-:W-:-:S06]  /*1aa0*/  ULOP3.LUT UR6, UR5, 0x7, URZ, 0xc0, !UPT ;  /* 0x0000000705067892 */ /* 0x000fcc000f8ec0ff */
[----:B------:R-:W-:Y:S01]  /*1ab0*/  ISETP.NE.AND P0, PT, RZ, UR6, PT ;  /* 0x00000006ff007c0c */ /* 0x000fe2000bf05270 */
[----:B------:R-:W-:-:S12]  /*1ac0*/  BRA.U !UP0, `(.L_x_16) ;  /* 0x0000000108707547 */ /* 0x000fd8000b800000 */
[----:B-1----:R-:W0:Y:S01]  /*1ad0*/  LDC.64 R2, c[0x0][0x380] ;  /* 0x0000e000ff027b82 */ /* 0x002e220000000a00 */
[----:B------:R-:W-:-:S05]  /*1ae0*/  IADD3 R5, PT, PT, R4, UR4, RZ ;  /* 0x0000000404057c10 */ /* 0x000fca000fffe0ff */
[----:B0-----:R-:W-:-:S05]  /*1af0*/  IMAD.WIDE R2, R5, 0x4, R2 ;  /* 0x0000000405027825 */ /* 0x001fca00078e0202 */
[----:B------:R-:W2:Y:S04]  /*1b00*/  LDG.E R5, desc[UR10][R2.64] ;  /* 0x0000000a02057981 */ /* 0x000ea8000c1e1900 */
[----:B------:R-:W3:Y:S04]  /*1b10*/  LDG.E R7, desc[UR10][R2.64+0x4] ;  /* 0x0000040a02077981 */ /* 0x000ee8000c1e1900 */
[----:B------:R-:W4:Y:S04]  /*1b20*/  LDG.E R9, desc[UR10][R2.64+0x8] ;  /* 0x0000080a02097981 */ /* 0x000f28000c1e1900 */
[----:B------:R-:W5:Y:S04]  /*1b30*/  LDG.E R11, desc[UR10][R2.64+0xc] ;  /* 0x00000c0a020b7981 */ /* 0x000f68000c1e1900 */
[----:B------:R-:W5:Y:S04]  /*1b40*/  LDG.E R13, desc[UR10][R2.64+0x10] ;  /* 0x0000100a020d7981 */ /* 0x000f68000c1e1900 */
[----:B------:R-:W5:Y:S04]  /*1b50*/  LDG.E R15, desc[UR10][R2.64+0x14] ;  /* 0x0000140a020f7981 */ /* 0x000f68000c1e1900 */
[----:B------:R-:W5:Y:S04]  /*1b60*/  LDG.E R17, desc[UR10][R2.64+0x18] ;  /* 0x0000180a02117981 */ /* 0x000f68000c1e1900 */
[----:B------:R-:W5:Y:S01]  /*1b70*/  LDG.E R19, desc[UR10][R2.64+0x1c] ;  /* 0x00001c0a02137981 */ /* 0x000f62000c1e1900 */
[----:B------:R-:W-:Y:S01]  /*1b80*/  UIADD3 UR4, UPT, UPT, UR4, 0x8, URZ ;  /* 0x0000000804047890 */ /* 0x000fe2000fffe0ff */
        /* <DEDUP_REMOVED lines=15> */
[----:B------:R0:W-:Y:S02]  /*1c80*/  STG.E desc[UR10][R2.64+0x1c], R19 ;  /* 0x00001c1302007986 */ /* 0x0001e4000c10190a */
.L_x_16:
[----:B------:R-:W-:Y:S05]  /*1c90*/  @!P0 EXIT ;  /* 0x000000000000894d */ /* 0x000fea0003800000 */
[----:B------:R-:W-:Y:S02]  /*1ca0*/  UISETP.GE.U32.AND UP0, UPT, UR6, 0x4, UPT ;  /* 0x000000040600788c */ /* 0x000fe4000bf06070 */
[----:B------:R-:W-:-:S06]  /*1cb0*/  ULOP3.LUT UR5, UR5, 0x3, URZ, 0xc0, !UPT ;  /* 0x0000000305057892 */ /* 0x000fcc000f8ec0ff */
[----:B------:R-:W-:Y:S01]  /*1cc0*/  ISETP.NE.AND P0, PT, RZ, UR5, PT ;  /* 0x00000005ff007c0c */ /* 0x000fe2000bf05270 */
[----:B------:R-:W-:-:S12]  /*1cd0*/  BRA.U !UP0, `(.L_x_17) ;  /* 0x0000000108407547 */ /* 0x000fd8000b800000 */
[----:B01----:R-:W0:Y:S01]  /*1ce0*/  LDC.64 R2, c[0x0][0x380] ;  /* 0x0000e000ff027b82 */ /* 0x003e220000000a00 */
[----:B------:R-:W-:-:S05]  /*1cf0*/  IADD3 R5, PT, PT, R4, UR4, RZ ;  /* 0x0000000404057c10 */ /* 0x000fca000fffe0ff */
[----:B0-----:R-:W-:-:S05]  /*1d00*/  IMAD.WIDE R2, R5, 0x4, R2 ;  /* 0x0000000405027825 */ /* 0x001fca00078e0202 */
[----:B------:R-:W2:Y:S04]  /*1d10*/  LDG.E R5, desc[UR10][R2.64] ;  /* 0x0000000a02057981 */ /* 0x000ea8000c1e1900 */
[----:B------:R-:W3:Y:S04]  /*1d20*/  LDG.E R7, desc[UR10][R2.64+0x4] ;  /* 0x0000040a02077981 */ /* 0x000ee8000c1e1900 */
[----:B------:R-:W4:Y:S04]  /*1d30*/  LDG.E R9, desc[UR10][R2.64+0x8] ;  /* 0x0000080a02097981 */ /* 0x000f28000c1e1900 */
        /* <DEDUP_REMOVED lines=8> */
[----:B------:R2:W-:Y:S04]  /*1dc0*/  STG.E desc[UR10][R2.64+0x8], R9 ;  /* 0x0000080902007986 */ /* 0x0005e8000c10190a */
[----:B------:R2:W-:Y:S02]  /*1dd0*/  STG.E desc[UR10][R2.64+0xc], R11 ;  /* 0x00000c0b02007986 */ /* 0x0005e4000c10190a */
.L_x_17:
[----:B------:R-:W-:Y:S05]  /*1de0*/  @!P0 EXIT ;  /* 0x000000000000894d */ /* 0x000fea0003800000 */
[----:B012---:R-:W0:Y:S01]  /*1df0*/  LDC.64 R6, c[0x0][0x380] ;  /* 0x0000e000ff067b82 */ /* 0x007e220000000a00 */
[----:B------:R-:W-:Y:S01]  /*1e00*/  IADD3 R5, PT, PT, R4, UR4, RZ ;  /* 0x0000000404057c10 */ /* 0x000fe2000fffe0ff */
[----:B------:R-:W-:-:S12]  /*1e10*/  UIADD3 UR5, UPT, UPT, -UR5, URZ, URZ ;  /* 0x000000ff05057290 */ /* 0x000fd8000fffe1ff */
.L_x_18:
[----:B01----:R-:W-:-:S05]  /*1e20*/  IMAD.WIDE R2, R5, 0x4, R6 ;  /* 0x0000000405027825 */ /* 0x003fca00078e0206 */
[----:B------:R-:W2:Y:S01]  /*1e30*/  LDG.E R9, desc[UR10][R2.64] ;  /* 0x0000000a02097981 */ /* 0x000ea2000c1e1900 */
[----:B------:R-:W-:Y:S01]  /*1e40*/  UIADD3 UR5, UPT, UPT, UR5, 0x1, URZ ;  /* 0x0000000105057890 */ /* 0x000fe2000fffe0ff */
[----:B------:R-:W-:-:S03]  /*1e50*/  IADD3 R5, PT, PT, R5, 0x1, RZ ;  /* 0x0000000105057810 */ /* 0x000fc60007ffe0ff */
[----:B------:R-:W-:Y:S01]  /*1e60*/  UISETP.NE.AND UP0, UPT, UR5, URZ, UPT ;  /* 0x000000ff0500728c */ /* 0x000fe2000bf05270 */
[----:B--2---:R-:W-:-:S05]  /*1e70*/  FMUL R9, R9, R0 ;  /* 0x0000000009097220 */ /* 0x004fca0000400000 */
[----:B------:R1:W-:Y:S03]  /*1e80*/  STG.E desc[UR10][R2.64], R9 ;  /* 0x0000000902007986 */ /* 0x0003e6000c10190a */
[----:B------:R-:W-:Y:S05]  /*1e90*/  BRA.U UP0, `(.L_x_18) ;  /* 0xfffffffd00e07547 */ /* 0x000fea000b83ffff */
[----:B------:R-:W-:Y:S05]  /*1ea0*/  EXIT ;  /* 0x000000000000794d */ /* 0x000fea0003800000 */
        .weak           $__internal_0_$__cuda_sm20_rcp_rn_f32_slowpath
        .type           $__internal_0_$__cuda_sm20_rcp_rn_f32_slowpath,@function
        .size           $__internal_0_$__cuda_sm20_rcp_rn_f32_slowpath,(.L_x_24 - $__internal_0_$__cuda_sm20_rcp_rn_f32_slowpath)
$__internal_0_$__cuda_sm20_rcp_rn_f32_slowpath:
[----:B------:R-:W-:Y:S01]  /*1eb0*/  SHF.L.U32 R0, R5, 0x1, RZ ;  /* 0x0000000105007819 */ /* 0x000fe200000006ff */
[----:B------:R-:W-:Y:S03]  /*1ec0*/  BSSY.RECONVERGENT B1, `(.L_x_19) ;  /* 0x0000031000017945 */ /* 0x000fe60003800200 */
[----:B------:R-:W-:Y:S02]  /*1ed0*/  SHF.R.U32.HI R7, RZ, 0x18, R0 ;  /* 0x00000018ff077819 */ /* 0x000fe40000011600 */
[----:B------:R-:W-:Y:S02]  /*1ee0*/  MOV R0, R5 ;  /* 0x0000000500007202 */ /* 0x000fe40000000f00 */
[----:B------:R-:W-:-:S13]  /*1ef0*/  ISETP.NE.U32.AND P0, PT, R7, RZ, PT ;  /* 0x000000ff0700720c */ /* 0x000fda0003f05070 */
[----:B------:R-:W-:Y:S05]  /*1f00*/  @P0 BRA `(.L_x_20) ;  /* 0x0000000000280947 */ /* 0x000fea0003800000 */
[----:B------:R-:W-:-:S04]  /*1f10*/  SHF.L.U32 R2, R0, 0x1, RZ ;  /* 0x0000000100027819 */ /* 0x000fc800000006ff */
[----:B------:R-:W-:-:S13]  /*1f20*/  ISETP.NE.AND P0, PT, R2, RZ, PT ;  /* 0x000000ff0200720c */ /* 0x000fda0003f05270 */
[----:B------:R-:W-:Y:S01]  /*1f30*/  @P0 FFMA R5, R0, 1.84467440737095516160e+19, RZ ;  /* 0x5f80000000050823 */ /* 0x000fe200000000ff */
[----:B------:R-:W-:Y:S08]  /*1f40*/  @!P0 MUFU.RCP R3, R0 ;  /* 0x0000000000038308 */ /* 0x000ff00000001000 */
[----:B------:R-:W0:Y:S02]  /*1f50*/  @P0 MUFU.RCP R2, R5 ;  /* 0x0000000500020308 */ /* 0x000e240000001000 */
[----:B0-----:R-:W-:-:S04]  /*1f60*/  @P0 FFMA R7, R5, R2, -1 ;  /* 0xbf80000005070423 */ /* 0x001fc80000000002 */
[----:B------:R-:W-:-:S04]  /*1f70*/  @P0 FADD.FTZ R7, -R7, -RZ ;  /* 0x800000ff07070221 */ /* 0x000fc80000010100 */
[----:B------:R-:W-:-:S04]  /*1f80*/  @P0 FFMA R2, R2, R7, R2 ;  /* 0x0000000702020223 */ /* 0x000fc80000000002 */
[----:B------:R-:W-:Y:S01]  /*1f90*/  @P0 FFMA R3, R2, 1.84467440737095516160e+19, RZ ;  /* 0x5f80000002030823 */ /* 0x000fe200000000ff */
[----:B------:R-:W-:Y:S06]  /*1fa0*/  BRA `(.L_x_21) ;  /* 0x0000000000887947 */ /* 0x000fec0003800000 */
.L_x_20:
[----:B------:R-:W-:-:S04]  /*1fb0*/  IADD3 R9, PT, PT, R7, -0xfd, RZ ;  /* 0xffffff0307097810 */ /* 0x000fc80007ffe0ff */
[----:B------:R-:W-:-:S13]  /*1fc0*/  ISETP.GT.U32.AND P0, PT, R9, 0x1, PT ;  /* 0x000000010900780c */ /* 0x000fda0003f04070 */
[----:B------:R-:W-:Y:S05]  /*1fd0*/  @P0 BRA `(.L_x_22) ;  /* 0x0000000000780947 */ /* 0x000fea0003800000 */
[----:B------:R-:W-:Y:S01]  /*1fe0*/  LOP3.LUT R2, R0, 0x7fffff, RZ, 0xc0, !PT ;  /* 0x007fffff00027812 */ /* 0x000fe200078ec0ff */
[----:B------:R-:W-:-:S03]  /*1ff0*/  HFMA2 R10, -RZ, RZ, 0, 1.78813934326171875e-07 ;  /* 0x00000003ff0a7431 */ /* 0x000fc600000001ff */
[----:B------:R-:W-:-:S04]  /*2000*/  LOP3.LUT R2, R2, 0x3f800000, RZ, 0xfc, !PT ;  /* 0x3f80000002027812 */ /* 0x000fc800078efcff */
[----:B------:R-:W0:Y:S01]  /*2010*/  MUFU.RCP R3, R2 ;  /* 0x0000000200037308 */ /* 0x000e220000001000 */
[----:B------:R-:W-:Y:S01]  /*2020*/  SHF.L.U32 R10, R10, R9, RZ ;  /* 0x000000090a0a7219 */ /* 0x000fe200000006ff */
[----:B0-----:R-:W-:-:S04]  /*2030*/  FFMA R5, R2, R3, -1 ;  /* 0xbf80000002057423 */ /* 0x001fc80000000003 */
[----:B------:R-:W-:-:S04]  /*2040*/  FADD.FTZ R8, -R5, -RZ ;  /* 0x800000ff05087221 */ /* 0x000fc80000010100 */
[CCC-:B------:R-:W-:Y:S01]  /*2050*/  FFMA.RM R5, R3.reuse, R8.reuse, R3.reuse ;  /* 0x0000000803057223 */ /* 0x1c0fe20000004003 */
[----:B------:R-:W-:-:S04]  /*2060*/  FFMA.RP R8, R3, R8, R3 ;  /* 0x0000000803087223 */ /* 0x000fc80000008003 */
[C---:B------:R-:W-:Y:S02]  /*2070*/  LOP3.LUT R3, R5.reuse, 0x7fffff, RZ, 0xc0, !PT ;  /* 0x007fffff05037812 */ /* 0x040fe400078ec0ff */
[----:B------:R-:W-:Y:S02]  /*2080*/  FSETP.NEU.FTZ.AND P0, PT, R5, R8, PT ;  /* 0x000000080500720b */ /* 0x000fe40003f1d000 */
[----:B------:R-:W-:Y:S02]  /*2090*/  LOP3.LUT R3, R3, 0x800000, RZ, 0xfc, !PT ;  /* 0x0080000003037812 */ /* 0x000fe400078efcff */
[----:B------:R-:W-:Y:S02]  /*20a0*/  SEL R5, RZ, 0xffffffff, !P0 ;  /* 0xffffffffff057807 */ /* 0x000fe40004000000 */
[----:B------:R-:W-:Y:S02]  /*20b0*/  LOP3.LUT R10, R10, R3, RZ, 0xc0, !PT ;  /* 0x000000030a0a7212 */ /* 0x000fe400078ec0ff */
[----:B------:R-:W-:-:S02]  /*20c0*/  IADD3 R2, PT, PT, -R5, RZ, RZ ;  /* 0x000000ff05027210 */ /* 0x000fc40007ffe1ff */
[-C--:B------:R-:W-:Y:S02]  /*20d0*/  SHF.R.U32.HI R10, RZ, R9.reuse, R10 ;  /* 0x00000009ff0a7219 */ /* 0x080fe4000001160a */
[----:B------:R-:W-:Y:S02]  /*20e0*/  LOP3.LUT P1, RZ, R2, R9, R3, 0xf8, !PT ;  /* 0x0000000902ff7212 */ /* 0x000fe4000782f803 */
[C---:B------:R-:W-:Y:S02]  /*20f0*/  LOP3.LUT P0, RZ, R10.reuse, 0x1, RZ, 0xc0, !PT ;  /* 0x000000010aff7812 */ /* 0x040fe4000780c0ff */
[----:B------:R-:W-:-:S04]  /*2100*/  LOP3.LUT P2, RZ, R10, 0x2, RZ, 0xc0, !PT ;  /* 0x000000020aff7812 */ /* 0x000fc8000784c0ff */
[----:B------:R-:W-:Y:S02]  /*2110*/  PLOP3.LUT P0, PT, P0, P1, P2, 0xe0, 0x0 ;  /* 0x000000000000781c */ /* 0x000fe40000703c20 */
[----:B------:R-:W-:Y:S02]  /*2120*/  LOP3.LUT P1, RZ, R0, 0x7fffff, RZ, 0xc0, !PT ;  /* 0x007fffff00ff7812 */ /* 0x000fe4000782c0ff */
[----:B------:R-:W-:-:S04]  /*2130*/  SEL R2, RZ, 0x1, !P0 ;  /* 0x00000001ff027807 */ /* 0x000fc80004000000 */
[----:B------:R-:W-:-:S04]  /*2140*/  IADD3 R2, PT, PT, -R2, RZ, RZ ;  /* 0x000000ff02027210 */ /* 0x000fc80007ffe1ff */
[----:B------:R-:W-:Y:S02]  /*2150*/  ISETP.GE.AND P0, PT, R2, RZ, PT ;  /* 0x000000ff0200720c */ /* 0x000fe40003f06270 */
[----:B------:R-:W-:-:S04]  /*2160*/  IADD3 R2, PT, PT, R7, -0xfc, RZ ;  /* 0xffffff0407027810 */ /* 0x000fc80007ffe0ff */
[----:B------:R-:W-:-:S07]  /*2170*/  SHF.R.U32.HI R3, RZ, R2, R3 ;  /* 0x00000002ff037219 */ /* 0x000fce0000011603 */
[----:B------:R-:W-:-:S04]  /*2180*/  @!P0 IADD3 R3, PT, PT, R3, 0x1, RZ ;  /* 0x0000000103038810 */ /* 0x000fc80007ffe0ff */
[----:B------:R-:W-:-:S04]  /*2190*/  @!P1 SHF.L.U32 R3, R3, 0x1, RZ ;  /* 0x0000000103039819 */ /* 0x000fc800000006ff */
[----:B------:R-:W-:Y:S01]  /*21a0*/  LOP3.LUT R3, R3, 0x80000000, R0, 0xf8, !PT ;  /* 0x8000000003037812 */ /* 0x000fe200078ef800 */
[----:B------:R-:W-:Y:S06]  /*21b0*/  BRA `(.L_x_21) ;  /* 0x0000000000047947 */ /* 0x000fec0003800000 */
.L_x_22:
[----:B------:R0:W1:Y:S02]  /*21c0*/  MUFU.RCP R3, R0 ;  /* 0x0000000000037308 */ /* 0x0000640000001000 */
.L_x_21:
[----:B------:R-:W-:Y:S05]  /*21d0*/  BSYNC.RECONVERGENT B1 ;  /* 0x0000000000017941 */ /* 0x000fea0003800200 */
.L_x_19:
[----:B------:R-:W-:-:S04]  /*21e0*/  MOV R7, 0x0 ;  /* 0x0000000000077802 */ /* 0x000fc80000000f00 */
[----:B01----:R-:W-:Y:S05]  /*21f0*/  RET.REL.NODEC R6 `(_Z18row_softmax_kernelPfi) ;  /* 0xffffffdc06807950 */ /* 0x003fea0003c3ffff */
.L_x_23:
[----:B------:R-:W-:-:S00]  /*2200*/  BRA `(.L_x_23) ;  /* 0xfffffffc00fc7947 */ /* 0x000fc0000383ffff */
[----:B------:R-:W-:-:S00]  /*2210*/  NOP ;  /* 0x0000000000007918 */ /* 0x000fc00000000000 */
        /* <DEDUP_REMOVED lines=14> */
.L_x_24:


//--------------------- .nv.shared.reserved.0     --------------------------
	.section	.nv.shared.reserved.0,"aw",@nobits
	.weak		__nv_reservedSMEM_offset_0_alias
	.size		__nv_reservedSMEM_offset_0_alias, 0, 64
	.other		__nv_reservedSMEM_offset_0_alias,@"STO_CUDA_RESERVED_SHARED STV_DEFAULT"
__nv_reservedSMEM_offset_0_alias:
	.zero		0
	.zero		64


//--------------------- .nv.constant0._Z18row_softmax_kernelPfi --------------------------
	.section	.nv.constant0._Z18row_softmax_kernelPfi,"a",@progbits
	.sectionflags	@""
	.align	4
.nv.constant0._Z18row_softmax_kernelPfi:
	.zero		908


//--------------------- SYMBOLS --------------------------

	.type		.nv.reservedSmem.offset0,@object
	.size		.nv.reservedSmem.offset0,0x4
